	.headerflags	@"EF_CUDA_TEXMODE_UNIFIED EF_CUDA_64BIT_ADDRESS EF_CUDA_ACCELERATORS EF_CUDA_SM90 EF_CUDA_VIRTUAL_SM(EF_CUDA_SM90)"
	.elftype	@"ET_EXEC"


//--------------------- .nv.info                  --------------------------
	.section	.nv.info,"",@"SHT_CUDA_INFO"
	.align	4


	//----- nvinfo : EIATTR_REGCOUNT
	.align		4
        /*0000*/ 	.byte	0x04, 0x2f
        /*0002*/ 	.short	(.L_3 - .L_2)
	.align		4
.L_2:
        /*0004*/ 	.word	index@(triton_poi_fused__native_batch_norm_legit_no_training_mul_softplus_tanh_4)
        /*0008*/ 	.word	0x00000020


	//----- nvinfo : EIATTR_MIN_STACK_SIZE
	.align		4
.L_3:
        /*000c*/ 	.byte	0x04, 0x12
        /*000e*/ 	.short	(.L_5 - .L_4)
	.align		4
.L_4:
        /*0010*/ 	.word	index@(triton_poi_fused__native_batch_norm_legit_no_training_mul_softplus_tanh_4)
        /*0014*/ 	.word	0x00000000


	//----- nvinfo : EIATTR_FRAME_SIZE
	.align		4
.L_5:
        /*0018*/ 	.byte	0x04, 0x11
        /*001a*/ 	.short	(.L_7 - .L_6)
	.align		4
.L_6:
        /*001c*/ 	.word	index@(triton_poi_fused__native_batch_norm_legit_no_training_mul_softplus_tanh_4)
        /*0020*/ 	.word	0x00000000


	//----- nvinfo : EIATTR_MIN_STACK_SIZE
	.align		4
.L_7:
        /*0024*/ 	.byte	0x04, 0x12
        /*0026*/ 	.short	(.L_9 - .L_8)
	.align		4
.L_8:
        /*0028*/ 	.word	index@(triton_poi_fused__native_batch_norm_legit_no_training_mul_softplus_tanh_4)
        /*002c*/ 	.word	0x00000000
.L_9:


//--------------------- .nv.info.triton_poi_fused__native_batch_norm_legit_no_training_mul_softplus_tanh_4 --------------------------
	.section	.nv.info.triton_poi_fused__native_batch_norm_legit_no_training_mul_softplus_tanh_4,"",@"SHT_CUDA_INFO"
	.sectionflags	@""
	.align	4


	//----- nvinfo : EIATTR_CUDA_API_VERSION
	.align		4
        /*0000*/ 	.byte	0x04, 0x37
        /*0002*/ 	.short	(.L_11 - .L_10)
.L_10:
        /*0004*/ 	.word	0x0000007c


	//----- nvinfo : EIATTR_KPARAM_INFO
	.align		4
.L_11:
        /*0008*/ 	.byte	0x04, 0x17
        /*000a*/ 	.short	(.L_13 - .L_12)
.L_12:
        /*000c*/ 	.word	0x00000000
        /*0010*/ 	.short	0x0006
        /*0012*/ 	.short	0x0030
        /*0014*/ 	.byte	0x00, 0xf0, 0x11, 0x00


	//----- nvinfo : EIATTR_KPARAM_INFO
	.align		4
.L_13:
        /*0018*/ 	.byte	0x04, 0x17
        /*001a*/ 	.short	(.L_15 - .L_14)
.L_14:
        /*001c*/ 	.word	0x00000000
        /*0020*/ 	.short	0x0005
        /*0022*/ 	.short	0x0028
        /*0024*/ 	.byte	0x00, 0xf4, 0x21, 0x00


	//----- nvinfo : EIATTR_KPARAM_INFO
	.align		4
.L_15:
        /*0028*/ 	.byte	0x04, 0x17
        /*002a*/ 	.short	(.L_17 - .L_16)
.L_16:
        /*002c*/ 	.word	0x00000000
        /*0030*/ 	.short	0x0004
        /*0032*/ 	.short	0x0020
        /*0034*/ 	.byte	0x00, 0xf4, 0x21, 0x00


	//----- nvinfo : EIATTR_KPARAM_INFO
	.align		4
.L_17:
        /*0038*/ 	.byte	0x04, 0x17
        /*003a*/ 	.short	(.L_19 - .L_18)
.L_18:
        /*003c*/ 	.word	0x00000000
        /*0040*/ 	.short	0x0003
        /*0042*/ 	.short	0x0018
        /*0044*/ 	.byte	0x00, 0xf4, 0x21, 0x00


	//----- nvinfo : EIATTR_KPARAM_INFO
	.align		4
.L_19:
        /*0048*/ 	.byte	0x04, 0x17
        /*004a*/ 	.short	(.L_21 - .L_20)
.L_20:
        /*004c*/ 	.word	0x00000000
        /*0050*/ 	.short	0x0002
        /*0052*/ 	.short	0x0010
        /*0054*/ 	.byte	0x00, 0xf4, 0x21, 0x00


	//----- nvinfo : EIATTR_KPARAM_INFO
	.align		4
.L_21:
        /*0058*/ 	.byte	0x04, 0x17
        /*005a*/ 	.short	(.L_23 - .L_22)
.L_22:
        /*005c*/ 	.word	0x00000000
        /*0060*/ 	.short	0x0001
        /*0062*/ 	.short	0x0008
        /*0064*/ 	.byte	0x00, 0xf4, 0x21, 0x00


	//----- nvinfo : EIATTR_KPARAM_INFO
	.align		4
.L_23:
        /*0068*/ 	.byte	0x04, 0x17
        /*006a*/ 	.short	(.L_25 - .L_24)
.L_24:
        /*006c*/ 	.word	0x00000000
        /*0070*/ 	.short	0x0000
        /*0072*/ 	.short	0x0000
        /*0074*/ 	.byte	0x00, 0xf4, 0x21, 0x00


	//----- nvinfo : EIATTR_SPARSE_MMA_MASK
	.align		4
.L_25:
        /*0078*/ 	.byte	0x03, 0x50
        /*007a*/ 	.short	0x0000


	//----- nvinfo : EIATTR_MAXREG_COUNT
	.align		4
        /*007c*/ 	.byte	0x03, 0x1b
        /*007e*/ 	.short	0x00ff


	//----- nvinfo : EIATTR_EXIT_INSTR_OFFSETS
	.align		4
        /*0080*/ 	.byte	0x04, 0x1c
        /*0082*/ 	.short	(.L_27 - .L_26)


	//   ....[0]....
.L_26:
        /*0084*/ 	.word	0x000023d0


	//----- nvinfo : EIATTR_REQNTID
	.align		4
.L_27:
        /*0088*/ 	.byte	0x04, 0x10
        /*008a*/ 	.short	(.L_29 - .L_28)
.L_28:
        /*008c*/ 	.word	0x00000080
        /*0090*/ 	.word	0x00000001
        /*0094*/ 	.word	0x00000001


	//----- nvinfo : EIATTR_CRS_STACK_SIZE
	.align		4
.L_29:
        /*0098*/ 	.byte	0x04, 0x1e
        /*009a*/ 	.short	(.L_31 - .L_30)
.L_30:
        /*009c*/ 	.word	0x00000000


	//----- nvinfo : EIATTR_CBANK_PARAM_SIZE
	.align		4
.L_31:
        /*00a0*/ 	.byte	0x03, 0x19
        /*00a2*/ 	.short	0x0034


	//----- nvinfo : EIATTR_PARAM_CBANK
	.align		4
        /*00a4*/ 	.byte	0x04, 0x0a
        /*00a6*/ 	.short	(.L_33 - .L_32)
	.align		4
.L_32:
        /*00a8*/ 	.word	index@(.nv.constant0.triton_poi_fused__native_batch_norm_legit_no_training_mul_softplus_tanh_4)
        /*00ac*/ 	.short	0x0210
        /*00ae*/ 	.short	0x0034


	//----- nvinfo : EIATTR_SW_WAR
	.align		4
.L_33:
        /*00b0*/ 	.byte	0x04, 0x36
        /*00b2*/ 	.short	(.L_35 - .L_34)
.L_34:
        /*00b4*/ 	.word	0x00000008
.L_35:


//--------------------- .nv.callgraph             --------------------------
	.section	.nv.callgraph,"",@"SHT_CUDA_CALLGRAPH"
	.align	4
	.sectionentsize	8
	.align		4
        /*0000*/ 	.word	0x00000000
	.align		4
        /*0004*/ 	.word	0xffffffff
	.align		4
        /*0008*/ 	.word	0x00000000
	.align		4
        /*000c*/ 	.word	0xfffffffe
	.align		4
        /*0010*/ 	.word	0x00000000
	.align		4
        /*0014*/ 	.word	0xfffffffd
	.align		4
        /*0018*/ 	.word	0x00000000
	.align		4
        /*001c*/ 	.word	0xfffffffc


//--------------------- .nv.constant4             --------------------------
	.section	.nv.constant4,"a",@progbits
	.align	8
	.align		8
.nv.constant4:
        /*0000*/ 	.dword	_$_str
	.align		8
        /*0008*/ 	.dword	_$_str_$_2


//--------------------- .text.triton_poi_fused__native_batch_norm_legit_no_training_mul_softplus_tanh_4 --------------------------
	.section	.text.triton_poi_fused__native_batch_norm_legit_no_training_mul_softplus_tanh_4,"ax",@progbits
	.align	128
        .global         triton_poi_fused__native_batch_norm_legit_no_training_mul_softplus_tanh_4
        .type           triton_poi_fused__native_batch_norm_legit_no_training_mul_softplus_tanh_4,@function
        .size           triton_poi_fused__native_batch_norm_legit_no_training_mul_softplus_tanh_4,(.L_x_41 - triton_poi_fused__native_batch_norm_legit_no_training_mul_softplus_tanh_4)
        .other          triton_poi_fused__native_batch_norm_legit_no_training_mul_softplus_tanh_4,@"STO_CUDA_ENTRY STV_DEFAULT"
triton_poi_fused__native_batch_norm_legit_no_training_mul_softplus_tanh_4:
.text.triton_poi_fused__native_batch_norm_legit_no_training_mul_softplus_tanh_4:
[----:B------:R-:W0:Y:S01]  /*0000*/  LDC R1, c[0x0][0x28] ;  /* 0x00000a00ff017b82 */ /* 0x000e220000000800 */
[----:B------:R-:W1:Y:S07]  /*0010*/  S2R R0, SR_TID.X ;  /* 0x0000000000007919 */ /* 0x000e6e0000002100 */
[----:B------:R-:W2:Y:S01]  /*0020*/  LDC.64 R4, c[0x0][0x228] ;  /* 0x00008a00ff047b82 */ /* 0x000ea20000000a00 */
[----:B------:R-:W-:Y:S01]  /*0030*/  ULDC.64 UR4, c[0x0][0x208] ;  /* 0x0000820000047ab9 */ /* 0x000fe20000000a00 */
[----:B------:R-:W3:Y:S06]  /*0040*/  S2R R7, SR_CTAID.X ;  /* 0x0000000000077919 */ /* 0x000eec0000002500 */
[----:B------:R-:W4:Y:S01]  /*0050*/  LDC.64 R8, c[0x0][0x220] ;  /* 0x00008800ff087b82 */ /* 0x000f220000000a00 */
[----:B------:R-:W-:-:S07]  /*0060*/  HFMA2.MMA R26, -RZ, RZ, 1.625, 0 ;  /* 0x3e800000ff1a7435 */ /* 0x000fce00000001ff */
[----:B------:R-:W5:Y:S08]  /*0070*/  LDC.64 R20, c[0x0][0x218] ;  /* 0x00008600ff147b82 */ /* 0x000f700000000a00 */
[----:B------:R-:W5:Y:S01]  /*0080*/  LDC.64 R12, c[0x0][0x230] ;  /* 0x00008c00ff0c7b82 */ /* 0x000f620000000a00 */
[----:B-1----:R-:W-:-:S07]  /*0090*/  SHF.L.U32 R0, R0, 0x2, RZ ;  /* 0x0000000200007819 */ /* 0x002fce00000006ff */
[----:B------:R-:W1:Y:S01]  /*00a0*/  LDC.64 R16, c[0x0][0x238] ;  /* 0x00008e00ff107b82 */ /* 0x000e620000000a00 */
[----:B---3--:R-:W-:Y:S02]  /*00b0*/  SHF.R.S32.HI R3, RZ, 0x15, R7 ;  /* 0x00000015ff037819 */ /* 0x008fe40000011407 */
[----:B------:R-:W-:Y:S02]  /*00c0*/  LOP3.LUT R0, R0, 0x1fc, RZ, 0xc0, !PT ;  /* 0x000001fc00007812 */ /* 0x000fe400078ec0ff */
[----:B------:R-:W-:Y:S02]  /*00d0*/  SGXT R3, R3, 0x1 ;  /* 0x000000010303781a */ /* 0x000fe40000000200 */
[----:B------:R-:W-:-:S04]  /*00e0*/  LEA R2, R7, R0, 0xa ;  /* 0x0000000007027211 */ /* 0x000fc800078e50ff */
[----:B------:R-:W-:-:S04]  /*00f0*/  LEA.HI R3, R3, R2, RZ, 0x6 ;  /* 0x0000000203037211 */ /* 0x000fc800078f30ff */
[----:B------:R-:W-:-:S04]  /*0100*/  LOP3.LUT R3, R3, 0xffffffc0, RZ, 0xc0, !PT ;  /* 0xffffffc003037812 */ /* 0x000fc800078ec0ff */
[----:B------:R-:W-:-:S05]  /*0110*/  IADD3 R19, R2, -R3, RZ ;  /* 0x8000000302137210 */ /* 0x000fca0007ffe0ff */
[----:B--2---:R-:W-:-:S06]  /*0120*/  IMAD.WIDE R4, R19, 0x4, R4 ;  /* 0x0000000413047825 */ /* 0x004fcc00078e0204 */
[----:B------:R-:W2:Y:S01]  /*0130*/  LDG.E.EL.128 R4, desc[UR4][R4.64] ;  /* 0x0000000404047981 */ /* 0x000ea2000c2e1d00 */
[----:B----4-:R-:W-:-:S04]  /*0140*/  IMAD.WIDE R8, R19, 0x4, R8 ;  /* 0x0000000413087825 */ /* 0x010fc800078e0208 */
[----:B-----5:R-:W-:Y:S02]  /*0150*/  IMAD.WIDE R20, R2, 0x4, R20 ;  /* 0x0000000402147825 */ /* 0x020fe400078e0214 */
[----:B------:R-:W3:Y:S02]  /*0160*/  LDG.E.EL.128 R8, desc[UR4][R8.64] ;  /* 0x0000000408087981 */ /* 0x000ee4000c2e1d00 */
[----:B0-----:R-:W-:-:S04]  /*0170*/  IMAD.WIDE R12, R19, 0x4, R12 ;  /* 0x00000004130c7825 */ /* 0x001fc800078e020c */
[----:B-1----:R-:W-:-:S04]  /*0180*/  IMAD.WIDE R16, R19, 0x4, R16 ;  /* 0x0000000413107825 */ /* 0x002fc800078e0210 */
[----:B--2---:R-:W-:Y:S01]  /*0190*/  FADD R0, R4, 9.9999997473787516356e-06 ;  /* 0x3727c5ac04007421 */ /* 0x004fe20000000000 */
[----:B------:R-:W-:Y:S01]  /*01a0*/  FADD R3, R5, 9.9999997473787516356e-06 ;  /* 0x3727c5ac05037421 */ /* 0x000fe20000000000 */
[----:B------:R-:W-:Y:S01]  /*01b0*/  FADD R6, R6, 9.9999997473787516356e-06 ;  /* 0x3727c5ac06067421 */ /* 0x000fe20000000000 */
[----:B------:R-:W-:-:S03]  /*01c0*/  FADD R7, R7, 9.9999997473787516356e-06 ;  /* 0x3727c5ac07077421 */ /* 0x000fc60000000000 */
[----:B------:R-:W0:Y:S08]  /*01d0*/  MUFU.SQRT R0, R0 ;  /* 0x0000000000007308 */ /* 0x000e300000002000 */
[----:B------:R-:W1:Y:S01]  /*01e0*/  MUFU.SQRT R24, R6 ;  /* 0x0000000600187308 */ /* 0x000e620000002000 */
[----:B0-----:R-:W-:-:S07]  /*01f0*/  FSETP.GT.AND P6, PT, R0, 8.50705917302346158658e+37, PT ;  /* 0x7e8000000000780b */ /* 0x001fce0003fc4000 */
[----:B------:R-:W0:Y:S01]  /*0200*/  MUFU.SQRT R3, R3 ;  /* 0x0000000300037308 */ /* 0x000e220000002000 */
[----:B------:R-:W-:Y:S02]  /*0210*/  FSETP.GEU.AND P5, PT, R0, 1.175494350822287508e-38, PT ;  /* 0x008000000000780b */ /* 0x000fe40003fae000 */
[----:B------:R-:W-:Y:S02]  /*0220*/  FSEL R4, R26, 1, P6 ;  /* 0x3f8000001a047808 */ /* 0x000fe40003000000 */
[----:B-1----:R-:W-:-:S03]  /*0230*/  FSETP.GT.AND P3, PT, R24, 8.50705917302346158658e+37, PT ;  /* 0x7e8000001800780b */ /* 0x002fc60003f64000 */
[----:B------:R-:W1:Y:S01]  /*0240*/  MUFU.SQRT R18, R7 ;  /* 0x0000000700127308 */ /* 0x000e620000002000 */
[----:B------:R-:W-:Y:S02]  /*0250*/  FSETP.GEU.AND P0, PT, R24, 1.175494350822287508e-38, PT ;  /* 0x008000001800780b */ /* 0x000fe40003f0e000 */
[----:B------:R-:W-:Y:S01]  /*0260*/  FSEL R15, R26, 1, P3 ;  /* 0x3f8000001a0f7808 */ /* 0x000fe20001800000 */
[----:B------:R-:W-:Y:S02]  /*0270*/  @P6 FMUL R0, R0, 0.25 ;  /* 0x3e80000000006820 */ /* 0x000fe40000400000 */
[----:B------:R-:W-:Y:S01]  /*0280*/  @!P5 FMUL R4, R4, 16777216 ;  /* 0x4b8000000404d820 */ /* 0x000fe20000400000 */
[C---:B0-----:R-:W-:Y:S01]  /*0290*/  FSETP.GT.AND P4, PT, R3.reuse, 8.50705917302346158658e+37, PT ;  /* 0x7e8000000300780b */ /* 0x041fe20003f84000 */
[----:B------:R-:W-:Y:S01]  /*02a0*/  @!P5 FMUL R0, R0, 16777216 ;  /* 0x4b8000000000d820 */ /* 0x000fe20000400000 */
[----:B------:R-:W-:Y:S02]  /*02b0*/  FSETP.GEU.AND P1, PT, R3, 1.175494350822287508e-38, PT ;  /* 0x008000000300780b */ /* 0x000fe40003f2e000 */
[----:B------:R-:W-:Y:S01]  /*02c0*/  FSEL R14, R26, 1, P4 ;  /* 0x3f8000001a0e7808 */ /* 0x000fe20002000000 */
[----:B------:R-:W-:Y:S01]  /*02d0*/  @P3 FMUL R24, R24, 0.25 ;  /* 0x3e80000018183820 */ /* 0x000fe20000400000 */
[----:B------:R-:W0:Y:S01]  /*02e0*/  MUFU.RCP R27, R0 ;  /* 0x00000000001b7308 */ /* 0x000e220000001000 */
[----:B-1----:R-:W-:-:S02]  /*02f0*/  FSETP.GT.AND P2, PT, R18, 8.50705917302346158658e+37, PT ;  /* 0x7e8000001200780b */ /* 0x002fc40003f44000 */
[----:B------:R-:W-:Y:S01]  /*0300*/  @!P0 FMUL R24, R24, 16777216 ;  /* 0x4b80000018188820 */ /* 0x000fe20000400000 */
[----:B------:R-:W-:-:S03]  /*0310*/  FSETP.GEU.AND P6, PT, R18, 1.175494350822287508e-38, PT ;  /* 0x008000001200780b */ /* 0x000fc60003fce000 */
[----:B------:R-:W-:Y:S02]  /*0320*/  @P4 FMUL R3, R3, 0.25 ;  /* 0x3e80000003034820 */ /* 0x000fe40000400000 */
[----:B------:R-:W1:Y:S02]  /*0330*/  MUFU.RCP R24, R24 ;  /* 0x0000001800187308 */ /* 0x000e640000001000 */
[----:B------:R-:W-:-:S03]  /*0340*/  @!P1 FMUL R3, R3, 16777216 ;  /* 0x4b80000003039820 */ /* 0x000fc60000400000 */
[----:B------:R-:W-:Y:S01]  /*0350*/  @P2 FMUL R18, R18, 0.25 ;  /* 0x3e80000012122820 */ /* 0x000fe20000400000 */
[----:B0-----:R-:W-:Y:S02]  /*0360*/  FMUL R27, R27, R4 ;  /* 0x000000041b1b7220 */ /* 0x001fe40000400000 */
[----:B------:R-:W0:Y:S01]  /*0370*/  MUFU.RCP R25, R3 ;  /* 0x0000000300197308 */ /* 0x000e220000001000 */
[----:B------:R-:W3:Y:S01]  /*0380*/  LDG.E.128 R4, desc[UR4][R20.64] ;  /* 0x0000000414047981 */ /* 0x000ee2000c1e1d00 */
[----:B------:R-:W-:Y:S01]  /*0390*/  @!P6 FMUL R18, R18, 16777216 ;  /* 0x4b8000001212e820 */ /* 0x000fe20000400000 */
[----:B------:R-:W-:Y:S01]  /*03a0*/  @!P1 FMUL R14, R14, 16777216 ;  /* 0x4b8000000e0e9820 */ /* 0x000fe20000400000 */
[----:B------:R-:W-:-:S04]  /*03b0*/  @!P0 FMUL R15, R15, 16777216 ;  /* 0x4b8000000f0f8820 */ /* 0x000fc80000400000 */
[----:B------:R2:W4:Y:S01]  /*03c0*/  MUFU.RCP R0, R18 ;  /* 0x0000001200007308 */ /* 0x0005220000001000 */
[----:B-1----:R-:W-:Y:S01]  /*03d0*/  FMUL R24, R24, R15 ;  /* 0x0000000f18187220 */ /* 0x002fe20000400000 */
[----:B------:R-:W5:Y:S01]  /*03e0*/  LDG.E.128 R20, desc[UR4][R20.64+0x800] ;  /* 0x0008000414147981 */ /* 0x000f62000c1e1d00 */
[----:B0-----:R-:W-:-:S03]  /*03f0*/  FMUL R25, R25, R14 ;  /* 0x0000000e19197220 */ /* 0x001fc60000400000 */
[----:B------:R-:W5:Y:S04]  /*0400*/  LDG.E.EL.128 R12, desc[UR4][R12.64] ;  /* 0x000000040c0c7981 */ /* 0x000f68000c2e1d00 */
[----:B--2---:R-:W2:Y:S01]  /*0410*/  LDG.E.EL.128 R16, desc[UR4][R16.64] ;  /* 0x0000000410107981 */ /* 0x004ea2000c2e1d00 */
[----:B------:R-:W-:-:S05]  /*0420*/  FSEL R3, R26, 1, P2 ;  /* 0x3f8000001a037808 */ /* 0x000fca0001000000 */
[----:B------:R-:W-:-:S04]  /*0430*/  @!P6 FMUL R3, R3, 16777216 ;  /* 0x4b8000000303e820 */ /* 0x000fc80000400000 */
[----:B----4-:R-:W-:Y:S01]  /*0440*/  FMUL R0, R0, R3 ;  /* 0x0000000300007220 */ /* 0x010fe20000400000 */
[----:B------:R-:W-:Y:S01]  /*0450*/  BSSY B0, `(.L_x_0) ;  /* 0x000003f000007945 */ /* 0x000fe20003800000 */
[----:B---3--:R-:W-:-:S04]  /*0460*/  FADD R4, R4, -R8 ;  /* 0x8000000804047221 */ /* 0x008fc80000000000 */
[----:B------:R-:W-:Y:S01]  /*0470*/  FMUL R3, R4, R27 ;  /* 0x0000001b04037220 */ /* 0x000fe20000400000 */
[----:B-----5:R-:W-:-:S03]  /*0480*/  FADD R29, R20, -R8 ;  /* 0x80000008141d7221 */ /* 0x020fc60000000000 */
[----:B--2---:R-:W-:-:S04]  /*0490*/  FFMA R3, R12, R3, R16 ;  /* 0x000000030c037223 */ /* 0x004fc80000000010 */
[----:B------:R-:W-:-:S05]  /*04a0*/  FMUL R8, R3, 1.4426950216293334961 ;  /* 0x3fb8aa3b03087820 */ /* 0x000fca0000400000 */
[----:B------:R-:W-:-:S13]  /*04b0*/  FSETP.GEU.AND P0, PT, R8, -126, PT ;  /* 0xc2fc00000800780b */ /* 0x000fda0003f0e000 */
[----:B------:R-:W-:-:S06]  /*04c0*/  @!P0 FMUL R8, R8, 0.5 ;  /* 0x3f00000008088820 */ /* 0x000fcc0000400000 */
[----:B------:R-:W0:Y:S01]  /*04d0*/  MUFU.EX2 R8, R8 ;  /* 0x0000000800087308 */ /* 0x000e220000000800 */
[----:B------:R-:W-:Y:S01]  /*04e0*/  FADD R4, R5, -R9 ;  /* 0x8000000905047221 */ /* 0x000fe20000000000 */
[----:B0-----:R-:W-:-:S04]  /*04f0*/  @!P0 FMUL R8, R8, R8 ;  /* 0x0000000808088220 */ /* 0x001fc80000400000 */
[----:B------:R-:W-:-:S05]  /*0500*/  FADD.FTZ.RZ R5, R8, 1 ;  /* 0x3f80000008057421 */ /* 0x000fca000001c000 */
[----:B------:R-:W-:Y:S01]  /*0510*/  IADD3 R5, R5, -0x3f400000, RZ ;  /* 0xc0c0000005057810 */ /* 0x000fe20007ffe0ff */
[----:B------:R-:W-:-:S03]  /*0520*/  FADD R28, R21, -R9 ;  /* 0x80000009151c7221 */ /* 0x000fc60000000000 */
[----:B------:R-:W-:-:S04]  /*0530*/  LOP3.LUT R5, R5, 0xff800000, RZ, 0xc0, !PT ;  /* 0xff80000005057812 */ /* 0x000fc800078ec0ff */
[----:B------:R-:W-:Y:S02]  /*0540*/  IADD3 R9, -R5, 0x40800000, RZ ;  /* 0x4080000005097810 */ /* 0x000fe40007ffe1ff */
[----:B------:R-:W-:-:S03]  /*0550*/  IADD3 R20, R8, -R5, RZ ;  /* 0x8000000508147210 */ /* 0x000fc60007ffe0ff */
[----:B------:R-:W-:Y:S01]  /*0560*/  FFMA.FTZ R9, R9, R26, -1 ;  /* 0xbf80000009097423 */ /* 0x000fe2000001001a */
[----:B------:R-:W-:-:S03]  /*0570*/  MOV R21, 0x3d39bf78 ;  /* 0x3d39bf7800157802 */ /* 0x000fc60000000f00 */
[----:B------:R-:W-:-:S04]  /*0580*/  FADD R20, R20, R9 ;  /* 0x0000000914147221 */ /* 0x000fc80000000000 */
[----:B------:R-:W-:-:S04]  /*0590*/  FFMA.FTZ R9, R20, -R21, 0.10546888411045074463 ;  /* 0x3dd8001214097423 */ /* 0x000fc80000010815 */
[----:B------:R-:W-:Y:S01]  /*05a0*/  FFMA.FTZ R9, R20, R9, -0.13229703903198242188 ;  /* 0xbe0778e014097423 */ /* 0x000fe20000010009 */
[----:B------:R-:W-:-:S03]  /*05b0*/  FMUL R4, R4, R25 ;  /* 0x0000001904047220 */ /* 0x000fc60000400000 */
[----:B------:R-:W-:Y:S01]  /*05c0*/  FFMA.FTZ R9, R20, R9, 0.14491446316242218018 ;  /* 0x3e14647514097423 */ /* 0x000fe20000010009 */
[----:B------:R-:W-:-:S03]  /*05d0*/  FFMA R4, R13, R4, R17 ;  /* 0x000000040d047223 */ /* 0x000fc60000000011 */
[----:B------:R-:W-:Y:S01]  /*05e0*/  FFMA.FTZ R9, R20, R9, -0.16641564667224884033 ;  /* 0xbe2a68dd14097423 */ /* 0x000fe20000010009 */
[----:B------:R-:W-:-:S03]  /*05f0*/  FMUL R26, R4, 1.4426950216293334961 ;  /* 0x3fb8aa3b041a7820 */ /* 0x000fc60000400000 */
[----:B------:R-:W-:Y:S02]  /*0600*/  FFMA.FTZ R9, R20, R9, 0.19988867640495300293 ;  /* 0x3e4caf9e14097423 */ /* 0x000fe40000010009 */
[----:B------:R-:W-:Y:S02]  /*0610*/  FSETP.GEU.AND P0, PT, R26, -126, PT ;  /* 0xc2fc00001a00780b */ /* 0x000fe40003f0e000 */
[----:B------:R-:W-:-:S04]  /*0620*/  FFMA.FTZ R9, R20, R9, -0.25000196695327758789 ;  /* 0xbe80004214097423 */ /* 0x000fc80000010009 */
[----:B------:R-:W-:-:S04]  /*0630*/  FFMA.FTZ R9, R20, R9, 0.33333510160446166992 ;  /* 0x3eaaaae614097423 */ /* 0x000fc80000010009 */
[----:B------:R-:W-:-:S04]  /*0640*/  FFMA.FTZ R9, R20, R9, -0.5 ;  /* 0xbf00000014097423 */ /* 0x000fc80000010009 */
[----:B------:R-:W-:Y:S01]  /*0650*/  FMUL R9, R20, R9 ;  /* 0x0000000914097220 */ /* 0x000fe20000400000 */
[----:B------:R-:W-:-:S03]  /*0660*/  @!P0 FMUL R26, R26, 0.5 ;  /* 0x3f0000001a1a8820 */ /* 0x000fc60000400000 */
[----:B------:R-:W-:Y:S02]  /*0670*/  FFMA.FTZ R20, R20, R9, R20 ;  /* 0x0000000914147223 */ /* 0x000fe40000010014 */
[----:B------:R-:W0:Y:S01]  /*0680*/  MUFU.EX2 R9, R26 ;  /* 0x0000001a00097308 */ /* 0x000e220000000800 */
[----:B------:R-:W-:-:S05]  /*0690*/  I2FP.F32.S32 R5, R5 ;  /* 0x0000000500057245 */ /* 0x000fca0000201400 */
[----:B------:R-:W-:-:S04]  /*06a0*/  FMUL R5, R5, 1.1920928955078125e-07 ;  /* 0x3400000005057820 */ /* 0x000fc80000400000 */
[----:B------:R-:W-:Y:S01]  /*06b0*/  FFMA.FTZ R20, R5, 0.69314718246459960938, R20 ;  /* 0x3f31721805147823 */ /* 0x000fe20000010014 */
[----:B0-----:R-:W-:-:S04]  /*06c0*/  @!P0 FMUL R9, R9, R9 ;  /* 0x0000000909098220 */ /* 0x001fc80000400000 */
[----:B------:R-:W-:Y:S01]  /*06d0*/  FADD.FTZ.RZ R5, R9, 1 ;  /* 0x3f80000009057421 */ /* 0x000fe2000001c000 */
[----:B------:R-:W-:-:S04]  /*06e0*/  FMUL R27, R29, R27 ;  /* 0x0000001b1d1b7220 */ /* 0x000fc80000400000 */
[----:B------:R-:W-:Y:S01]  /*06f0*/  IADD3 R5, R5, -0x3f400000, RZ ;  /* 0xc0c0000005057810 */ /* 0x000fe20007ffe0ff */
[----:B------:R-:W-:-:S03]  /*0700*/  FFMA R12, R12, R27, R16 ;  /* 0x0000001b0c0c7223 */ /* 0x000fc60000000010 */
[----:B------:R-:W-:Y:S01]  /*0710*/  LOP3.LUT R16, R5, 0xff800000, RZ, 0xc0, !PT ;  /* 0xff80000005107812 */ /* 0x000fe200078ec0ff */
[--C-:B------:R-:W-:Y:S01]  /*0720*/  FADD R5, R6, -R10.reuse ;  /* 0x8000000a06057221 */ /* 0x100fe20000000000 */
[----:B------:R-:W-:Y:S02]  /*0730*/  HFMA2.MMA R6, -RZ, RZ, 1.625, 0 ;  /* 0x3e800000ff067435 */ /* 0x000fe400000001ff */
[----:B------:R-:W-:Y:S01]  /*0740*/  IADD3 R29, -R16, 0x40800000, RZ ;  /* 0x40800000101d7810 */ /* 0x000fe20007ffe1ff */
[----:B------:R-:W-:Y:S01]  /*0750*/  FADD R27, R22, -R10 ;  /* 0x8000000a161b7221 */ /* 0x000fe20000000000 */
[----:B------:R-:W-:Y:S02]  /*0760*/  IADD3 R22, R9, -R16, RZ ;  /* 0x8000001009167210 */ /* 0x000fe40007ffe0ff */
[----:B------:R-:W-:-:S04]  /*0770*/  ISETP.GE.U32.AND P0, PT, R8, 0x7f800000, PT ;  /* 0x7f8000000800780c */ /* 0x000fc80003f06070 */
[----:B------:R-:W-:Y:S01]  /*0780*/  FFMA.FTZ R29, R29, R6, -1 ;  /* 0xbf8000001d1d7423 */ /* 0x000fe20000010006 */
[----:B------:R-:W-:-:S03]  /*0790*/  FMUL R28, R28, R25 ;  /* 0x000000191c1c7220 */ /* 0x000fc60000400000 */
[----:B------:R-:W-:-:S04]  /*07a0*/  FADD R22, R22, R29 ;  /* 0x0000001d16167221 */ /* 0x000fc80000000000 */
[----:B------:R-:W-:-:S04]  /*07b0*/  FFMA.FTZ R25, R22, -R21, 0.10546888411045074463 ;  /* 0x3dd8001216197423 */ /* 0x000fc80000010815 */
[----:B------:R-:W-:-:S04]  /*07c0*/  FFMA.FTZ R25, R22, R25, -0.13229703903198242188 ;  /* 0xbe0778e016197423 */ /* 0x000fc80000010019 */
[----:B------:R-:W-:Y:S01]  /*07d0*/  FFMA.FTZ R25, R22, R25, 0.14491446316242218018 ;  /* 0x3e14647516197423 */ /* 0x000fe20000010019 */
[----:B------:R-:W-:Y:S06]  /*07e0*/  @!P0 BRA `(.L_x_1) ;  /* 0x0000000000148947 */ /* 0x000fec0003800000 */
[----:B------:R-:W-:-:S13]  /*07f0*/  ISETP.GE.AND P0, PT, R8, -0x407fffff, PT ;  /* 0xbf8000010800780c */ /* 0x000fda0003f06270 */
[----:B------:R-:W-:-:S05]  /*0800*/  @P0 MOV R29, 0x7f800000 ;  /* 0x7f800000001d0802 */ /* 0x000fca0000000f00 */
[C---:B------:R-:W-:Y:S01]  /*0810*/  @P0 FFMA.FTZ R20, R8.reuse, R29, +INF ;  /* 0x7f80000008140423 */ /* 0x040fe2000001001d */
[----:B------:R-:W-:-:S04]  /*0820*/  FSETP.NEU.AND P0, PT, R8, RZ, PT ;  /* 0x000000ff0800720b */ /* 0x000fc80003f0d000 */
[----:B------:R-:W-:-:S09]  /*0830*/  FSEL R20, R20, -RZ, P0 ;  /* 0x800000ff14147208 */ /* 0x000fd20000000000 */
.L_x_1:
[----:B------:R-:W-:Y:S05]  /*0840*/  BSYNC B0 ;  /* 0x0000000000007941 */ /* 0x000fea0003800000 */
.L_x_0:
[C---:B------:R-:W-:Y:S01]  /*0850*/  FFMA.FTZ R25, R22.reuse, R25, -0.16641564667224884033 ;  /* 0xbe2a68dd16197423 */ /* 0x040fe20000010019 */
[----:B------:R-:W-:Y:S01]  /*0860*/  FMUL R5, R5, R24 ;  /* 0x0000001805057220 */ /* 0x000fe20000400000 */
[----:B------:R-:W-:Y:S01]  /*0870*/  FADD R7, R7, -R11 ;  /* 0x8000000b07077221 */ /* 0x000fe20000000000 */
[----:B------:R-:W-:Y:S01]  /*0880*/  FFMA R13, R13, R28, R17 ;  /* 0x0000001c0d0d7223 */ /* 0x000fe20000000011 */
[----:B------:R-:W-:Y:S01]  /*0890*/  FFMA.FTZ R25, R22, R25, 0.19988867640495300293 ;  /* 0x3e4caf9e16197423 */ /* 0x000fe20000010019 */
[--C-:B------:R-:W-:Y:S01]  /*08a0*/  FFMA R10, R14, R5, R18.reuse ;  /* 0x000000050e0a7223 */ /* 0x100fe20000000012 */
[----:B------:R-:W-:Y:S01]  /*08b0*/  FMUL R26, R7, R0 ;  /* 0x00000000071a7220 */ /* 0x000fe20000400000 */
[----:B------:R-:W-:Y:S01]  /*08c0*/  FMUL R27, R24, R27 ;  /* 0x0000001b181b7220 */ /* 0x000fe20000400000 */
[----:B------:R-:W-:Y:S01]  /*08d0*/  FFMA.FTZ R5, R22, R25, -0.25000196695327758789 ;  /* 0xbe80004216057423 */ /* 0x000fe20000010019 */
[----:B------:R-:W-:Y:S01]  /*08e0*/  FMUL R25, R10, 1.4426950216293334961 ;  /* 0x3fb8aa3b0a197820 */ /* 0x000fe20000400000 */
[----:B------:R-:W-:Y:S01]  /*08f0*/  FADD R23, R23, -R11 ;  /* 0x8000000b17177221 */ /* 0x000fe20000000000 */
[----:B------:R-:W-:Y:S01]  /*0900*/  FFMA R14, R14, R27, R18 ;  /* 0x0000001b0e0e7223 */ /* 0x000fe20000000012 */
[----:B------:R-:W-:Y:S01]  /*0910*/  FFMA.FTZ R5, R22, R5, 0.33333510160446166992 ;  /* 0x3eaaaae616057423 */ /* 0x000fe20000010005 */
[----:B------:R-:W-:Y:S01]  /*0920*/  FMUL R27, R13, 1.4426950216293334961 ;  /* 0x3fb8aa3b0d1b7820 */ /* 0x000fe20000400000 */
[----:B------:R-:W-:Y:S01]  /*0930*/  FSETP.GEU.AND P0, PT, R25, -126, PT ;  /* 0xc2fc00001900780b */ /* 0x000fe20003f0e000 */
[----:B------:R-:W-:Y:S01]  /*0940*/  FMUL R0, R0, R23 ;  /* 0x0000001700007220 */ /* 0x000fe20000400000 */
[----:B------:R-:W-:Y:S01]  /*0950*/  FFMA.FTZ R5, R22, R5, -0.5 ;  /* 0xbf00000016057423 */ /* 0x000fe20000010005 */
[----:B------:R-:W-:Y:S01]  /*0960*/  FMUL R23, R12, 1.4426950216293334961 ;  /* 0x3fb8aa3b0c177820 */ /* 0x000fe20000400000 */
[----:B------:R-:W-:Y:S02]  /*0970*/  BSSY B0, `(.L_x_2) ;  /* 0x000004a000007945 */ /* 0x000fe40003800000 */
[----:B------:R-:W-:-:S04]  /*0980*/  FMUL R5, R22, R5 ;  /* 0x0000000516057220 */ /* 0x000fc80000400000 */
[----:B------:R-:W-:Y:S01]  /*0990*/  FFMA.FTZ R8, R22, R5, R22 ;  /* 0x0000000516087223 */ /* 0x000fe20000010016 */
[C-C-:B------:R-:W-:Y:S01]  /*09a0*/  FFMA R5, R15.reuse, R26, R19.reuse ;  /* 0x0000001a0f057223 */ /* 0x140fe20000000013 */
[----:B------:R-:W-:Y:S01]  /*09b0*/  FFMA R15, R15, R0, R19 ;  /* 0x000000000f0f7223 */ /* 0x000fe20000000013 */
[----:B------:R-:W-:Y:S02]  /*09c0*/  @!P0 FMUL R25, R25, 0.5 ;  /* 0x3f00000019198820 */ /* 0x000fe40000400000 */
[----:B------:R-:W-:Y:S02]  /*09d0*/  FMUL R26, R5, 1.4426950216293334961 ;  /* 0x3fb8aa3b051a7820 */ /* 0x000fe40000400000 */
[----:B------:R-:W0:Y:S03]  /*09e0*/  MUFU.EX2 R7, R25 ;  /* 0x0000001900077308 */ /* 0x000e260000000800 */
[----:B------:R-:W-:Y:S01]  /*09f0*/  FSETP.GEU.AND P1, PT, R26, -126, PT ;  /* 0xc2fc00001a00780b */ /* 0x000fe20003f2e000 */
[----:B0-----:R-:W-:-:S12]  /*0a00*/  @!P0 FMUL R7, R7, R7 ;  /* 0x0000000707078220 */ /* 0x001fd80000400000 */
[----:B------:R-:W-:Y:S01]  /*0a10*/  @!P1 FMUL R26, R26, 0.5 ;  /* 0x3f0000001a1a9820 */ /* 0x000fe20000400000 */
[----:B------:R-:W-:Y:S01]  /*0a20*/  FSETP.GEU.AND P0, PT, R23, -126, PT ;  /* 0xc2fc00001700780b */ /* 0x000fe20003f0e000 */
[----:B------:R-:W-:Y:S02]  /*0a30*/  FADD.FTZ.RZ R22, R7, 1 ;  /* 0x3f80000007167421 */ /* 0x000fe4000001c000 */
[----:B------:R-:W0:Y:S03]  /*0a40*/  MUFU.EX2 R17, R26 ;  /* 0x0000001a00117308 */ /* 0x000e260000000800 */
[----:B------:R-:W-:-:S04]  /*0a50*/  IADD3 R22, R22, -0x3f400000, RZ ;  /* 0xc0c0000016167810 */ /* 0x000fc80007ffe0ff */
[----:B------:R-:W-:-:S03]  /*0a60*/  LOP3.LUT R22, R22, 0xff800000, RZ, 0xc0, !PT ;  /* 0xff80000016167812 */ /* 0x000fc600078ec0ff */
[----:B------:R-:W-:Y:S01]  /*0a70*/  @!P0 FMUL R23, R23, 0.5 ;  /* 0x3f00000017178820 */ /* 0x000fe20000400000 */
[----:B------:R-:W-:Y:S02]  /*0a80*/  IADD3 R25, -R22, 0x40800000, RZ ;  /* 0x4080000016197810 */ /* 0x000fe40007ffe1ff */
[----:B------:R-:W-:Y:S01]  /*0a90*/  IADD3 R18, R7, -R22, RZ ;  /* 0x8000001607127210 */ /* 0x000fe20007ffe0ff */
[----:B0-----:R-:W-:Y:S01]  /*0aa0*/  @!P1 FMUL R17, R17, R17 ;  /* 0x0000001111119220 */ /* 0x001fe20000400000 */
[----:B------:R-:W-:Y:S01]  /*0ab0*/  FSETP.GEU.AND P1, PT, R27, -126, PT ;  /* 0xc2fc00001b00780b */ /* 0x000fe20003f2e000 */
[----:B------:R-:W-:Y:S02]  /*0ac0*/  FFMA.FTZ R25, R25, R6, -1 ;  /* 0xbf80000019197423 */ /* 0x000fe40000010006 */
[----:B------:R-:W-:Y:S02]  /*0ad0*/  FADD.FTZ.RZ R24, R17, 1 ;  /* 0x3f80000011187421 */ /* 0x000fe4000001c000 */
[----:B------:R-:W-:-:S03]  /*0ae0*/  FADD R18, R18, R25 ;  /* 0x0000001912127221 */ /* 0x000fc60000000000 */
[----:B------:R-:W-:Y:S01]  /*0af0*/  IADD3 R24, R24, -0x3f400000, RZ ;  /* 0xc0c0000018187810 */ /* 0x000fe20007ffe0ff */
[----:B------:R-:W-:-:S03]  /*0b00*/  FFMA.FTZ R11, R18, -R21, 0.10546888411045074463 ;  /* 0x3dd80012120b7423 */ /* 0x000fc60000010815 */
[----:B------:R-:W-:Y:S01]  /*0b10*/  LOP3.LUT R24, R24, 0xff800000, RZ, 0xc0, !PT ;  /* 0xff80000018187812 */ /* 0x000fe200078ec0ff */
[C---:B------:R-:W-:Y:S01]  /*0b20*/  FFMA.FTZ R11, R18.reuse, R11, -0.13229703903198242188 ;  /* 0xbe0778e0120b7423 */ /* 0x040fe2000001000b */
[----:B------:R-:W-:Y:S02]  /*0b30*/  @!P1 FMUL R27, R27, 0.5 ;  /* 0x3f0000001b1b9820 */ /* 0x000fe40000400000 */
[----:B------:R-:W-:Y:S01]  /*0b40*/  IADD3 R25, -R24, 0x40800000, RZ ;  /* 0x4080000018197810 */ /* 0x000fe20007ffe1ff */
[----:B------:R-:W-:Y:S01]  /*0b50*/  FFMA.FTZ R11, R18, R11, 0.14491446316242218018 ;  /* 0x3e146475120b7423 */ /* 0x000fe2000001000b */
[----:B------:R-:W-:-:S03]  /*0b60*/  IADD3 R28, R17, -R24, RZ ;  /* 0x80000018111c7210 */ /* 0x000fc60007ffe0ff */
[----:B------:R-:W-:Y:S01]  /*0b70*/  FFMA.FTZ R25, R25, R6, -1 ;  /* 0xbf80000019197423 */ /* 0x000fe20000010006 */
[----:B------:R-:W-:-:S03]  /*0b80*/  FFMA.FTZ R11, R18, R11, -0.16641564667224884033 ;  /* 0xbe2a68dd120b7423 */ /* 0x000fc6000001000b */
[----:B------:R-:W-:Y:S01]  /*0b90*/  FADD R28, R28, R25 ;  /* 0x000000191c1c7221 */ /* 0x000fe20000000000 */
[----:B------:R-:W-:-:S03]  /*0ba0*/  FFMA.FTZ R11, R18, R11, 0.19988867640495300293 ;  /* 0x3e4caf9e120b7423 */ /* 0x000fc6000001000b */
[----:B------:R-:W-:Y:S01]  /*0bb0*/  FFMA.FTZ R19, R28, -R21, 0.10546888411045074463 ;  /* 0x3dd800121c137423 */ /* 0x000fe20000010815 */
[----:B------:R-:W-:-:S03]  /*0bc0*/  FFMA.FTZ R11, R18, R11, -0.25000196695327758789 ;  /* 0xbe800042120b7423 */ /* 0x000fc6000001000b */
[----:B------:R-:W-:Y:S01]  /*0bd0*/  FFMA.FTZ R25, R28, R19, -0.13229703903198242188 ;  /* 0xbe0778e01c197423 */ /* 0x000fe20000010013 */
[----:B------:R-:W-:Y:S02]  /*0be0*/  FFMA.FTZ R19, R18, R11, 0.33333510160446166992 ;  /* 0x3eaaaae612137423 */ /* 0x000fe4000001000b */
[----:B------:R-:W0:Y:S01]  /*0bf0*/  MUFU.EX2 R11, R23 ;  /* 0x00000017000b7308 */ /* 0x000e220000000800 */
[----:B------:R-:W-:Y:S01]  /*0c00*/  FFMA.FTZ R25, R28, R25, 0.14491446316242218018 ;  /* 0x3e1464751c197423 */ /* 0x000fe20000010019 */
[----:B------:R-:W-:-:S03]  /*0c10*/  FFMA.FTZ R19, R18, R19, -0.5 ;  /* 0xbf00000012137423 */ /* 0x000fc60000010013 */
[----:B------:R-:W-:Y:S01]  /*0c20*/  FFMA.FTZ R25, R28, R25, -0.16641564667224884033 ;  /* 0xbe2a68dd1c197423 */ /* 0x000fe20000010019 */
[----:B------:R-:W-:-:S03]  /*0c30*/  FMUL R19, R18, R19 ;  /* 0x0000001312137220 */ /* 0x000fc60000400000 */
[----:B------:R-:W-:Y:S01]  /*0c40*/  FFMA.FTZ R25, R28, R25, 0.19988867640495300293 ;  /* 0x3e4caf9e1c197423 */ /* 0x000fe20000010019 */
[----:B------:R-:W-:Y:S01]  /*0c50*/  FFMA.FTZ R0, R18, R19, R18 ;  /* 0x0000001312007223 */ /* 0x000fe20000010012 */
[----:B------:R-:W-:Y:S02]  /*0c60*/  I2FP.F32.S32 R19, R16 ;  /* 0x0000001000137245 */ /* 0x000fe40000201400 */
[C---:B------:R-:W-:Y:S01]  /*0c70*/  FFMA.FTZ R25, R28.reuse, R25, -0.25000196695327758789 ;  /* 0xbe8000421c197423 */ /* 0x040fe20000010019 */
[----:B0-----:R-:W-:Y:S01]  /*0c80*/  @!P0 FMUL R11, R11, R11 ;  /* 0x0000000b0b0b8220 */ /* 0x001fe20000400000 */
[----:B------:R-:W-:Y:S02]  /*0c90*/  ISETP.GE.U32.AND P0, PT, R9, 0x7f800000, PT ;  /* 0x7f8000000900780c */ /* 0x000fe40003f06070 */
[----:B------:R-:W-:Y:S01]  /*0ca0*/  FFMA.FTZ R25, R28, R25, 0.33333510160446166992 ;  /* 0x3eaaaae61c197423 */ /* 0x000fe20000010019 */
[----:B------:R-:W-:Y:S01]  /*0cb0*/  FMUL R19, R19, 1.1920928955078125e-07 ;  /* 0x3400000013137820 */ /* 0x000fe20000400000 */
[----:B------:R-:W-:-:S02]  /*0cc0*/  FADD.FTZ.RZ R18, R11, 1 ;  /* 0x3f8000000b127421 */ /* 0x000fc4000001c000 */
[C---:B------:R-:W-:Y:S01]  /*0cd0*/  FFMA.FTZ R25, R28.reuse, R25, -0.5 ;  /* 0xbf0000001c197423 */ /* 0x040fe20000010019 */
[----:B------:R-:W-:Y:S02]  /*0ce0*/  FFMA.FTZ R19, R19, 0.69314718246459960938, R8 ;  /* 0x3f31721813137823 */ /* 0x000fe40000010008 */
[----:B------:R-:W-:Y:S01]  /*0cf0*/  IADD3 R18, R18, -0x3f400000, RZ ;  /* 0xc0c0000012127810 */ /* 0x000fe20007ffe0ff */
[----:B------:R-:W-:-:S03]  /*0d00*/  FMUL R25, R28, R25 ;  /* 0x000000191c197220 */ /* 0x000fc60000400000 */
[----:B------:R-:W-:Y:S01]  /*0d10*/  LOP3.LUT R26, R18, 0xff800000, RZ, 0xc0, !PT ;  /* 0xff800000121a7812 */ /* 0x000fe200078ec0ff */
[----:B------:R-:W-:Y:S01]  /*0d20*/  FFMA.FTZ R25, R28, R25, R28 ;  /* 0x000000191c197223 */ /* 0x000fe2000001001c */
[----:B------:R-:W0:Y:S02]  /*0d30*/  MUFU.EX2 R18, R27 ;  /* 0x0000001b00127308 */ /* 0x000e240000000800 */
[----:B------:R-:W-:Y:S02]  /*0d40*/  IADD3 R23, -R26, 0x40800000, RZ ;  /* 0x408000001a177810 */ /* 0x000fe40007ffe1ff */
[----:B------:R-:W-:-:S03]  /*0d50*/  IADD3 R16, R11, -R26, RZ ;  /* 0x8000001a0b107210 */ /* 0x000fc60007ffe0ff */
[----:B------:R-:W-:-:S04]  /*0d60*/  FFMA.FTZ R23, R23, R6, -1 ;  /* 0xbf80000017177423 */ /* 0x000fc80000010006 */
[----:B------:R-:W-:-:S04]  /*0d70*/  FADD R16, R16, R23 ;  /* 0x0000001710107221 */ /* 0x000fc80000000000 */
[----:B------:R-:W-:Y:S01]  /*0d80*/  FFMA.FTZ R23, R16, -R21, 0.10546888411045074463 ;  /* 0x3dd8001210177423 */ /* 0x000fe20000010815 */
[----:B0-----:R-:W-:-:S03]  /*0d90*/  @!P1 FMUL R18, R18, R18 ;  /* 0x0000001212129220 */ /* 0x001fc60000400000 */
[----:B------:R-:W-:Y:S01]  /*0da0*/  FFMA.FTZ R23, R16, R23, -0.13229703903198242188 ;  /* 0xbe0778e010177423 */ /* 0x000fe20000010017 */
[----:B------:R-:W-:Y:S06]  /*0db0*/  @!P0 BRA `(.L_x_3) ;  /* 0x0000000000148947 */ /* 0x000fec0003800000 */
[----:B------:R-:W-:-:S13]  /*0dc0*/  ISETP.GE.AND P0, PT, R9, -0x407fffff, PT ;  /* 0xbf8000010900780c */ /* 0x000fda0003f06270 */
[----:B------:R-:W-:-:S05]  /*0dd0*/  @P0 MOV R8, 0x7f800000 ;  /* 0x7f80000000080802 */ /* 0x000fca0000000f00 */
[C---:B------:R-:W-:Y:S01]  /*0de0*/  @P0 FFMA.FTZ R19, R9.reuse, R8, +INF ;  /* 0x7f80000009130423 */ /* 0x040fe20000010008 */
[----:B------:R-:W-:-:S04]  /*0df0*/  FSETP.NEU.AND P0, PT, R9, RZ, PT ;  /* 0x000000ff0900720b */ /* 0x000fc80003f0d000 */
[----:B------:R-:W-:-:S09]  /*0e00*/  FSEL R19, R19, -RZ, P0 ;  /* 0x800000ff13137208 */ /* 0x000fd20000000000 */
.L_x_3:
[----:B------:R-:W-:Y:S05]  /*0e10*/  BSYNC B0 ;  /* 0x0000000000007941 */ /* 0x000fea0003800000 */
.L_x_2:
[----:B------:R-:W-:Y:S01]  /*0e20*/  FADD.FTZ.RZ R8, R18, 1 ;  /* 0x3f80000012087421 */ /* 0x000fe2000001c000 */
[----:B------:R-:W-:Y:S01]  /*0e30*/  FFMA.FTZ R23, R16, R23, 0.14491446316242218018 ;  /* 0x3e14647510177423 */ /* 0x000fe20000010017 */
[----:B------:R-:W-:Y:S01]  /*0e40*/  FMUL R28, R14, 1.4426950216293334961 ;  /* 0x3fb8aa3b0e1c7820 */ /* 0x000fe20000400000 */
[----:B------:R-:W-:Y:S01]  /*0e50*/  I2FP.F32.S32 R24, R24 ;  /* 0x0000001800187245 */ /* 0x000fe20000201400 */
[----:B------:R-:W-:Y:S01]  /*0e60*/  BSSY B0, `(.L_x_4) ;  /* 0x0000061000007945 */ /* 0x000fe20003800000 */
[----:B------:R-:W-:Y:S01]  /*0e70*/  FFMA.FTZ R23, R16, R23, -0.16641564667224884033 ;  /* 0xbe2a68dd10177423 */ /* 0x000fe20000010017 */
[----:B------:R-:W-:Y:S02]  /*0e80*/  IADD3 R8, R8, -0x3f400000, RZ ;  /* 0xc0c0000008087810 */ /* 0x000fe40007ffe0ff */
[----:B------:R-:W-:Y:S01]  /*0e90*/  FSETP.GEU.AND P0, PT, R28, -126, PT ;  /* 0xc2fc00001c00780b */ /* 0x000fe20003f0e000 */
[----:B------:R-:W-:Y:S01]  /*0ea0*/  FFMA.FTZ R23, R16, R23, 0.19988867640495300293 ;  /* 0x3e4caf9e10177423 */ /* 0x000fe20000010017 */
[----:B------:R-:W-:Y:S01]  /*0eb0*/  LOP3.LUT R27, R8, 0xff800000, RZ, 0xc0, !PT ;  /* 0xff800000081b7812 */ /* 0x000fe200078ec0ff */
[----:B------:R-:W-:Y:S01]  /*0ec0*/  FMUL R24, R24, 1.1920928955078125e-07 ;  /* 0x3400000018187820 */ /* 0x000fe20000400000 */
[----:B------:R-:W-:Y:S01]  /*0ed0*/  I2FP.F32.S32 R26, R26 ;  /* 0x0000001a001a7245 */ /* 0x000fe20000201400 */
[----:B------:R-:W-:Y:S01]  /*0ee0*/  FFMA.FTZ R23, R16, R23, -0.25000196695327758789 ;  /* 0xbe80004210177423 */ /* 0x000fe20000010017 */
[----:B------:R-:W-:-:S02]  /*0ef0*/  IADD3 R9, -R27, 0x40800000, RZ ;  /* 0x408000001b097810 */ /* 0x000fc40007ffe1ff */
[----:B------:R-:W-:Y:S01]  /*0f00*/  IADD3 R8, R18, -R27, RZ ;  /* 0x8000001b12087210 */ /* 0x000fe20007ffe0ff */
[----:B------:R-:W-:Y:S01]  /*0f10*/  FFMA.FTZ R23, R16, R23, 0.33333510160446166992 ;  /* 0x3eaaaae610177423 */ /* 0x000fe20000010017 */
[----:B------:R-:W-:Y:S01]  /*0f20*/  FMUL R26, R26, 1.1920928955078125e-07 ;  /* 0x340000001a1a7820 */ /* 0x000fe20000400000 */
[----:B------:R-:W-:Y:S01]  /*0f30*/  FFMA.FTZ R9, R9, R6, -1 ;  /* 0xbf80000009097423 */ /* 0x000fe20000010006 */
[----:B------:R-:W-:Y:S01]  /*0f40*/  I2FP.F32.S32 R27, R27 ;  /* 0x0000001b001b7245 */ /* 0x000fe20000201400 */
[----:B------:R-:W-:Y:S01]  /*0f50*/  FFMA.FTZ R23, R16, R23, -0.5 ;  /* 0xbf00000010177423 */ /* 0x000fe20000010017 */
[----:B------:R-:W-:Y:S01]  /*0f60*/  @!P0 FMUL R28, R28, 0.5 ;  /* 0x3f0000001c1c8820 */ /* 0x000fe20000400000 */
[----:B------:R-:W-:Y:S01]  /*0f70*/  FADD R8, R8, R9 ;  /* 0x0000000908087221 */ /* 0x000fe20000000000 */
[----:B------:R-:W-:Y:S01]  /*0f80*/  ISETP.GE.U32.AND P6, PT, R7, 0x7f800000, PT ;  /* 0x7f8000000700780c */ /* 0x000fe20003fc6070 */
[----:B------:R-:W-:Y:S01]  /*0f90*/  FMUL R9, R16, R23 ;  /* 0x0000001710097220 */ /* 0x000fe20000400000 */
[----:B------:R-:W-:Y:S01]  /*0fa0*/  FMUL R27, R27, 1.1920928955078125e-07 ;  /* 0x340000001b1b7820 */ /* 0x000fe20000400000 */
[----:B------:R-:W-:Y:S01]  /*0fb0*/  FFMA.FTZ R23, R8, -R21, 0.10546888411045074463 ;  /* 0x3dd8001208177423 */ /* 0x000fe20000010815 */
[----:B------:R-:W-:Y:S01]  /*0fc0*/  I2FP.F32.S32 R22, R22 ;  /* 0x0000001600167245 */ /* 0x000fe20000201400 */
[----:B------:R-:W-:Y:S01]  /*0fd0*/  FFMA.FTZ R9, R16, R9, R16 ;  /* 0x0000000910097223 */ /* 0x000fe20000010010 */
[----:B------:R-:W-:Y:S01]  /*0fe0*/  FFMA.FTZ R16, R24, 0.69314718246459960938, R25 ;  /* 0x3f31721818107823 */ /* 0x000fe20000010019 */
[----:B------:R-:W-:Y:S01]  /*0ff0*/  FFMA.FTZ R23, R8, R23, -0.13229703903198242188 ;  /* 0xbe0778e008177423 */ /* 0x000fe20000010017 */
[----:B------:R-:W-:Y:S01]  /*1000*/  ISETP.GE.U32.AND P1, PT, R17, 0x7f800000, PT ;  /* 0x7f8000001100780c */ /* 0x000fe20003f26070 */
[----:B------:R-:W-:Y:S01]  /*1010*/  FFMA.FTZ R9, R26, 0.69314718246459960938, R9 ;  /* 0x3f3172181a097823 */ /* 0x000fe20000010009 */
[----:B------:R-:W-:Y:S01]  /*1020*/  ISETP.GE.U32.AND P2, PT, R11, 0x7f800000, PT ;  /* 0x7f8000000b00780c */ /* 0x000fe20003f46070 */
[----:B------:R-:W-:Y:S01]  /*1030*/  FFMA.FTZ R23, R8, R23, 0.14491446316242218018 ;  /* 0x3e14647508177423 */ /* 0x000fe20000010017 */
[----:B------:R-:W-:-:S03]  /*1040*/  ISETP.GE.U32.AND P3, PT, R18, 0x7f800000, PT ;  /* 0x7f8000001200780c */ /* 0x000fc60003f66070 */
[----:B------:R-:W-:-:S04]  /*1050*/  FFMA.FTZ R23, R8, R23, -0.16641564667224884033 ;  /* 0xbe2a68dd08177423 */ /* 0x000fc80000010017 */
[----:B------:R-:W-:-:S04]  /*1060*/  FFMA.FTZ R23, R8, R23, 0.19988867640495300293 ;  /* 0x3e4caf9e08177423 */ /* 0x000fc80000010017 */
[----:B------:R-:W-:-:S04]  /*1070*/  FFMA.FTZ R23, R8, R23, -0.25000196695327758789 ;  /* 0xbe80004208177423 */ /* 0x000fc80000010017 */
[C---:B------:R-:W-:Y:S02]  /*1080*/  FFMA.FTZ R29, R8.reuse, R23, 0.33333510160446166992 ;  /* 0x3eaaaae6081d7423 */ /* 0x040fe40000010017 */
[----:B------:R-:W0:Y:S02]  /*1090*/  MUFU.EX2 R23, R28 ;  /* 0x0000001c00177308 */ /* 0x000e240000000800 */
[----:B------:R-:W-:-:S04]  /*10a0*/  FFMA.FTZ R29, R8, R29, -0.5 ;  /* 0xbf000000081d7423 */ /* 0x000fc8000001001d */
[----:B------:R-:W-:-:S04]  /*10b0*/  FMUL R29, R8, R29 ;  /* 0x0000001d081d7220 */ /* 0x000fc80000400000 */
[----:B------:R-:W-:Y:S01]  /*10c0*/  FFMA.FTZ R8, R8, R29, R8 ;  /* 0x0000001d08087223 */ /* 0x000fe20000010008 */
[----:B------:R-:W-:-:S03]  /*10d0*/  FMUL R29, R15, 1.4426950216293334961 ;  /* 0x3fb8aa3b0f1d7820 */ /* 0x000fc60000400000 */
[----:B------:R-:W-:Y:S01]  /*10e0*/  FFMA.FTZ R8, R27, 0.69314718246459960938, R8 ;  /* 0x3f3172181b087823 */ /* 0x000fe20000010008 */
[----:B0-----:R-:W-:Y:S01]  /*10f0*/  @!P0 FMUL R23, R23, R23 ;  /* 0x0000001717178220 */ /* 0x001fe20000400000 */
[----:B------:R-:W-:-:S03]  /*1100*/  FSETP.GEU.AND P0, PT, R29, -126, PT ;  /* 0xc2fc00001d00780b */ /* 0x000fc60003f0e000 */
[C---:B------:R-:W-:Y:S01]  /*1110*/  FADD.FTZ.RZ R24, R23.reuse, 1 ;  /* 0x3f80000017187421 */ /* 0x040fe2000001c000 */
[----:B------:R-:W-:-:S04]  /*1120*/  ISETP.GE.U32.AND P4, PT, R23, 0x7f800000, PT ;  /* 0x7f8000001700780c */ /* 0x000fc80003f86070 */
[----:B------:R-:W-:-:S04]  /*1130*/  IADD3 R24, R24, -0x3f400000, RZ ;  /* 0xc0c0000018187810 */ /* 0x000fc80007ffe0ff */
[----:B------:R-:W-:Y:S01]  /*1140*/  LOP3.LUT R26, R24, 0xff800000, RZ, 0xc0, !PT ;  /* 0xff800000181a7812 */ /* 0x000fe200078ec0ff */
[----:B------:R-:W-:-:S03]  /*1150*/  @!P0 FMUL R29, R29, 0.5 ;  /* 0x3f0000001d1d8820 */ /* 0x000fc60000400000 */
[----:B------:R-:W-:Y:S01]  /*1160*/  IADD3 R25, -R26, 0x40800000, RZ ;  /* 0x408000001a197810 */ /* 0x000fe20007ffe1ff */
[----:B------:R-:W0:Y:S01]  /*1170*/  MUFU.EX2 R24, R29 ;  /* 0x0000001d00187308 */ /* 0x000e220000000800 */
[----:B------:R-:W-:Y:S02]  /*1180*/  IADD3 R28, R23, -R26, RZ ;  /* 0x8000001a171c7210 */ /* 0x000fe40007ffe0ff */
[----:B------:R-:W-:Y:S01]  /*1190*/  I2FP.F32.S32 R26, R26 ;  /* 0x0000001a001a7245 */ /* 0x000fe20000201400 */
[----:B------:R-:W-:-:S04]  /*11a0*/  FFMA.FTZ R25, R25, R6, -1 ;  /* 0xbf80000019197423 */ /* 0x000fc80000010006 */
[----:B------:R-:W-:Y:S01]  /*11b0*/  FADD R28, R28, R25 ;  /* 0x000000191c1c7221 */ /* 0x000fe20000000000 */
[----:B------:R-:W-:-:S03]  /*11c0*/  FMUL R26, R26, 1.1920928955078125e-07 ;  /* 0x340000001a1a7820 */ /* 0x000fc60000400000 */
[----:B------:R-:W-:Y:S01]  /*11d0*/  FFMA.FTZ R25, R28, -R21, 0.10546888411045074463 ;  /* 0x3dd800121c197423 */ /* 0x000fe20000010815 */
[----:B0-----:R-:W-:-:S03]  /*11e0*/  @!P0 FMUL R24, R24, R24 ;  /* 0x0000001818188220 */ /* 0x001fc60000400000 */
[----:B------:R-:W-:Y:S01]  /*11f0*/  FFMA.FTZ R25, R28, R25, -0.13229703903198242188 ;  /* 0xbe0778e01c197423 */ /* 0x000fe20000010019 */
[----:B------:R-:W-:-:S03]  /*1200*/  FSETP.GT.AND P0, PT, R3, 20, PT ;  /* 0x41a000000300780b */ /* 0x000fc60003f04000 */
[----:B------:R-:W-:Y:S01]  /*1210*/  FFMA.FTZ R25, R28, R25, 0.14491446316242218018 ;  /* 0x3e1464751c197423 */ /* 0x000fe20000010019 */
[----:B------:R-:W-:-:S03]  /*1220*/  ISETP.GE.U32.AND P5, PT, R24, 0x7f800000, PT ;  /* 0x7f8000001800780c */ /* 0x000fc60003fa6070 */
[----:B------:R-:W-:-:S04]  /*1230*/  FFMA.FTZ R25, R28, R25, -0.16641564667224884033 ;  /* 0xbe2a68dd1c197423 */ /* 0x000fc80000010019 */
[----:B------:R-:W-:-:S04]  /*1240*/  FFMA.FTZ R25, R28, R25, 0.19988867640495300293 ;  /* 0x3e4caf9e1c197423 */ /* 0x000fc80000010019 */
[----:B------:R-:W-:-:S04]  /*1250*/  FFMA.FTZ R25, R28, R25, -0.25000196695327758789 ;  /* 0xbe8000421c197423 */ /* 0x000fc80000010019 */
[----:B------:R-:W-:-:S04]  /*1260*/  FFMA.FTZ R25, R28, R25, 0.33333510160446166992 ;  /* 0x3eaaaae61c197423 */ /* 0x000fc80000010019 */
[----:B------:R-:W-:-:S04]  /*1270*/  FFMA.FTZ R25, R28, R25, -0.5 ;  /* 0xbf0000001c197423 */ /* 0x000fc80000010019 */
[----:B------:R-:W-:-:S04]  /*1280*/  FMUL R25, R28, R25 ;  /* 0x000000191c197220 */ /* 0x000fc80000400000 */
[----:B------:R-:W-:Y:S01]  /*1290*/  FFMA.FTZ R27, R28, R25, R28 ;  /* 0x000000191c1b7223 */ /* 0x000fe2000001001c */
[----:B------:R-:W-:-:S05]  /*12a0*/  FADD.FTZ.RZ R25, R24, 1 ;  /* 0x3f80000018197421 */ /* 0x000fca000001c000 */
[----:B------:R-:W-:-:S04]  /*12b0*/  IADD3 R25, R25, -0x3f400000, RZ ;  /* 0xc0c0000019197810 */ /* 0x000fc80007ffe0ff */
[----:B------:R-:W-:-:S04]  /*12c0*/  LOP3.LUT R25, R25, 0xff800000, RZ, 0xc0, !PT ;  /* 0xff80000019197812 */ /* 0x000fc800078ec0ff */
[----:B------:R-:W-:-:S05]  /*12d0*/  IADD3 R28, -R25, 0x40800000, RZ ;  /* 0x40800000191c7810 */ /* 0x000fca0007ffe1ff */
[----:B------:R-:W-:Y:S01]  /*12e0*/  FFMA.FTZ R29, R28, R6, -1 ;  /* 0xbf8000001c1d7423 */ /* 0x000fe20000010006 */
[----:B------:R-:W-:Y:S02]  /*12f0*/  IADD3 R6, R24, -R25, RZ ;  /* 0x8000001918067210 */ /* 0x000fe40007ffe0ff */
[----:B------:R-:W-:-:S03]  /*1300*/  I2FP.F32.S32 R25, R25 ;  /* 0x0000001900197245 */ /* 0x000fc60000201400 */
[----:B------:R-:W-:-:S04]  /*1310*/  FADD R6, R6, R29 ;  /* 0x0000001d06067221 */ /* 0x000fc80000000000 */
[----:B------:R-:W-:-:S04]  /*1320*/  FFMA.FTZ R21, R6, -R21, 0.10546888411045074463 ;  /* 0x3dd8001206157423 */ /* 0x000fc80000010815 */
[----:B------:R-:W-:-:S04]  /*1330*/  FFMA.FTZ R21, R6, R21, -0.13229703903198242188 ;  /* 0xbe0778e006157423 */ /* 0x000fc80000010015 */
[----:B------:R-:W-:-:S04]  /*1340*/  FFMA.FTZ R21, R6, R21, 0.14491446316242218018 ;  /* 0x3e14647506157423 */ /* 0x000fc80000010015 */
[----:B------:R-:W-:-:S04]  /*1350*/  FFMA.FTZ R21, R6, R21, -0.16641564667224884033 ;  /* 0xbe2a68dd06157423 */ /* 0x000fc80000010015 */
[----:B------:R-:W-:-:S04]  /*1360*/  FFMA.FTZ R21, R6, R21, 0.19988867640495300293 ;  /* 0x3e4caf9e06157423 */ /* 0x000fc80000010015 */
[----:B------:R-:W-:-:S04]  /*1370*/  FFMA.FTZ R21, R6, R21, -0.25000196695327758789 ;  /* 0xbe80004206157423 */ /* 0x000fc80000010015 */
[----:B------:R-:W-:-:S04]  /*1380*/  FFMA.FTZ R21, R6, R21, 0.33333510160446166992 ;  /* 0x3eaaaae606157423 */ /* 0x000fc80000010015 */
[----:B------:R-:W-:-:S04]  /*1390*/  FFMA.FTZ R21, R6, R21, -0.5 ;  /* 0xbf00000006157423 */ /* 0x000fc80000010015 */
[----:B------:R-:W-:-:S04]  /*13a0*/  FMUL R21, R6, R21 ;  /* 0x0000001506157220 */ /* 0x000fc80000400000 */
[----:B------:R-:W-:Y:S01]  /*13b0*/  FFMA.FTZ R6, R6, R21, R6 ;  /* 0x0000001506067223 */ /* 0x000fe20000010006 */
[----:B------:R-:W-:Y:S01]  /*13c0*/  FFMA.FTZ R21, R26, 0.69314718246459960938, R27 ;  /* 0x3f3172181a157823 */ /* 0x000fe2000001001b */
[----:B------:R-:W-:Y:S01]  /*13d0*/  FMUL R27, R25, 1.1920928955078125e-07 ;  /* 0x34000000191b7820 */ /* 0x000fe20000400000 */
[----:B------:R-:W-:-:S03]  /*13e0*/  FMUL R25, R22, 1.1920928955078125e-07 ;  /* 0x3400000016197820 */ /* 0x000fc60000400000 */
[----:B------:R-:W-:Y:S01]  /*13f0*/  FFMA.FTZ R6, R27, 0.69314718246459960938, R6 ;  /* 0x3f3172181b067823 */ /* 0x000fe20000010006 */
[----:B------:R-:W-:Y:S01]  /*1400*/  FFMA.FTZ R25, R25, 0.69314718246459960938, R0 ;  /* 0x3f31721819197823 */ /* 0x000fe20000010000 */
[----:B------:R-:W-:Y:S06]  /*1410*/  @!P6 BRA `(.L_x_5) ;  /* 0x000000000014e947 */ /* 0x000fec0003800000 */
[----:B------:R-:W-:-:S13]  /*1420*/  ISETP.GE.AND P6, PT, R7, -0x407fffff, PT ;  /* 0xbf8000010700780c */ /* 0x000fda0003fc6270 */
[----:B------:R-:W-:-:S05]  /*1430*/  @P6 MOV R0, 0x7f800000 ;  /* 0x7f80000000006802 */ /* 0x000fca0000000f00 */
[C---:B------:R-:W-:Y:S01]  /*1440*/  @P6 FFMA.FTZ R25, R7.reuse, R0, +INF ;  /* 0x7f80000007196423 */ /* 0x040fe20000010000 */
[----:B------:R-:W-:-:S04]  /*1450*/  FSETP.NEU.AND P6, PT, R7, RZ, PT ;  /* 0x000000ff0700720b */ /* 0x000fc80003fcd000 */
[----:B------:R-:W-:-:S09]  /*1460*/  FSEL R25, R25, -RZ, P6 ;  /* 0x800000ff19197208 */ /* 0x000fd20003000000 */
.L_x_5:
[----:B------:R-:W-:Y:S05]  /*1470*/  BSYNC B0 ;  /* 0x0000000000007941 */ /* 0x000fea0003800000 */
.L_x_4:
[----:B------:R-:W-:Y:S04]  /*1480*/  BSSY B0, `(.L_x_6) ;  /* 0x0000007000007945 */ /* 0x000fe80003800000 */
[----:B------:R-:W-:Y:S05]  /*1490*/  @!P1 BRA `(.L_x_7) ;  /* 0x0000000000149947 */ /* 0x000fea0003800000 */
[C---:B------:R-:W-:Y:S02]  /*14a0*/  ISETP.GE.AND P1, PT, R17.reuse, -0x407fffff, PT ;  /* 0xbf8000011100780c */ /* 0x040fe40003f26270 */
[----:B------:R-:W-:-:S11]  /*14b0*/  FSETP.NEU.AND P6, PT, R17, RZ, PT ;  /* 0x000000ff1100720b */ /* 0x000fd60003fcd000 */
[----:B------:R-:W-:-:S05]  /*14c0*/  @P1 MOV R0, 0x7f800000 ;  /* 0x7f80000000001802 */ /* 0x000fca0000000f00 */
[----:B------:R-:W-:-:S05]  /*14d0*/  @P1 FFMA.FTZ R16, R17, R0, +INF ;  /* 0x7f80000011101423 */ /* 0x000fca0000010000 */
[----:B------:R-:W-:-:S07]  /*14e0*/  FSEL R16, R16, -RZ, P6 ;  /* 0x800000ff10107208 */ /* 0x000fce0003000000 */
.L_x_7:
[----:B------:R-:W-:Y:S05]  /*14f0*/  BSYNC B0 ;  /* 0x0000000000007941 */ /* 0x000fea0003800000 */
.L_x_6:
[----:B------:R-:W-:Y:S04]  /*1500*/  BSSY B0, `(.L_x_8) ;  /* 0x0000007000007945 */ /* 0x000fe80003800000 */
[----:B------:R-:W-:Y:S05]  /*1510*/  @!P2 BRA `(.L_x_9) ;  /* 0x000000000014a947 */ /* 0x000fea0003800000 */
[C---:B------:R-:W-:Y:S02]  /*1520*/  ISETP.GE.AND P1, PT, R11.reuse, -0x407fffff, PT ;  /* 0xbf8000010b00780c */ /* 0x040fe40003f26270 */
[----:B------:R-:W-:-:S11]  /*1530*/  FSETP.NEU.AND P2, PT, R11, RZ, PT ;  /* 0x000000ff0b00720b */ /* 0x000fd60003f4d000 */
[----:B------:R-:W-:-:S05]  /*1540*/  @P1 MOV R0, 0x7f800000 ;  /* 0x7f80000000001802 */ /* 0x000fca0000000f00 */
[----:B------:R-:W-:-:S05]  /*1550*/  @P1 FFMA.FTZ R9, R11, R0, +INF ;  /* 0x7f8000000b091423 */ /* 0x000fca0000010000 */
[----:B------:R-:W-:-:S07]  /*1560*/  FSEL R9, R9, -RZ, P2 ;  /* 0x800000ff09097208 */ /* 0x000fce0001000000 */
.L_x_9:
[----:B------:R-:W-:Y:S05]  /*1570*/  BSYNC B0 ;  /* 0x0000000000007941 */ /* 0x000fea0003800000 */
.L_x_8:
[----:B------:R-:W-:Y:S04]  /*1580*/  BSSY B0, `(.L_x_10) ;  /* 0x0000007000007945 */ /* 0x000fe80003800000 */
[----:B------:R-:W-:Y:S05]  /*1590*/  @!P3 BRA `(.L_x_11) ;  /* 0x000000000014b947 */ /* 0x000fea0003800000 */
[C---:B------:R-:W-:Y:S02]  /*15a0*/  ISETP.GE.AND P1, PT, R18.reuse, -0x407fffff, PT ;  /* 0xbf8000011200780c */ /* 0x040fe40003f26270 */
[----:B------:R-:W-:-:S11]  /*15b0*/  FSETP.NEU.AND P2, PT, R18, RZ, PT ;  /* 0x000000ff1200720b */ /* 0x000fd60003f4d000 */
[----:B------:R-:W-:-:S05]  /*15c0*/  @P1 MOV R7, 0x7f800000 ;  /* 0x7f80000000071802 */ /* 0x000fca0000000f00 */
[----:B------:R-:W-:-:S05]  /*15d0*/  @P1 FFMA.FTZ R8, R18, R7, +INF ;  /* 0x7f80000012081423 */ /* 0x000fca0000010007 */
[----:B------:R-:W-:-:S07]  /*15e0*/  FSEL R8, R8, -RZ, P2 ;  /* 0x800000ff08087208 */ /* 0x000fce0001000000 */
.L_x_11:
[----:B------:R-:W-:Y:S05]  /*15f0*/  BSYNC B0 ;  /* 0x0000000000007941 */ /* 0x000fea0003800000 */
.L_x_10:
[----:B------:R-:W-:Y:S04]  /*1600*/  BSSY B0, `(.L_x_12) ;  /* 0x0000007000007945 */ /* 0x000fe80003800000 */
[----:B------:R-:W-:Y:S05]  /*1610*/  @!P4 BRA `(.L_x_13) ;  /* 0x000000000014c947 */ /* 0x000fea0003800000 */
[C---:B------:R-:W-:Y:S02]  /*1620*/  ISETP.GE.AND P1, PT, R23.reuse, -0x407fffff, PT ;  /* 0xbf8000011700780c */ /* 0x040fe40003f26270 */
[----:B------:R-:W-:-:S11]  /*1630*/  FSETP.NEU.AND P2, PT, R23, RZ, PT ;  /* 0x000000ff1700720b */ /* 0x000fd60003f4d000 */
[----:B------:R-:W-:-:S05]  /*1640*/  @P1 MOV R0, 0x7f800000 ;  /* 0x7f80000000001802 */ /* 0x000fca0000000f00 */
[----:B------:R-:W-:-:S05]  /*1650*/  @P1 FFMA.FTZ R21, R23, R0, +INF ;  /* 0x7f80000017151423 */ /* 0x000fca0000010000 */
[----:B------:R-:W-:-:S07]  /*1660*/  FSEL R21, R21, -RZ, P2 ;  /* 0x800000ff15157208 */ /* 0x000fce0001000000 */
.L_x_13:
[----:B------:R-:W-:Y:S05]  /*1670*/  BSYNC B0 ;  /* 0x0000000000007941 */ /* 0x000fea0003800000 */
.L_x_12:
[----:B------:R-:W-:Y:S04]  /*1680*/  BSSY B0, `(.L_x_14) ;  /* 0x0000007000007945 */ /* 0x000fe80003800000 */
[----:B------:R-:W-:Y:S05]  /*1690*/  @!P5 BRA `(.L_x_15) ;  /* 0x000000000014d947 */ /* 0x000fea0003800000 */
[C---:B------:R-:W-:Y:S02]  /*16a0*/  ISETP.GE.AND P1, PT, R24.reuse, -0x407fffff, PT ;  /* 0xbf8000011800780c */ /* 0x040fe40003f26270 */
[----:B------:R-:W-:-:S11]  /*16b0*/  FSETP.NEU.AND P2, PT, R24, RZ, PT ;  /* 0x000000ff1800720b */ /* 0x000fd60003f4d000 */
[----:B------:R-:W-:-:S05]  /*16c0*/  @P1 MOV R7, 0x7f800000 ;  /* 0x7f80000000071802 */ /* 0x000fca0000000f00 */
[----:B------:R-:W-:-:S05]  /*16d0*/  @P1 FFMA.FTZ R6, R24, R7, +INF ;  /* 0x7f80000018061423 */ /* 0x000fca0000010007 */
[----:B------:R-:W-:-:S07]  /*16e0*/  FSEL R6, R6, -RZ, P2 ;  /* 0x800000ff06067208 */ /* 0x000fce0001000000 */
.L_x_15:
[----:B------:R-:W-:Y:S05]  /*16f0*/  BSYNC B0 ;  /* 0x0000000000007941 */ /* 0x000fea0003800000 */
.L_x_14:
[----:B------:R-:W-:Y:S01]  /*1700*/  FSEL R18, R3, R20, P0 ;  /* 0x0000001403127208 */ /* 0x000fe20000000000 */
[----:B------:R-:W-:Y:S01]  /*1710*/  BSSY B0, `(.L_x_16) ;  /* 0x0000018000007945 */ /* 0x000fe20003800000 */
[----:B------:R-:W-:Y:S02]  /*1720*/  FSETP.GT.AND P1, PT, R4, 20, PT ;  /* 0x41a000000400780b */ /* 0x000fe40003f24000 */
[----:B------:R-:W-:Y:S01]  /*1730*/  FSETP.GT.AND P0, PT, R10, 20, PT ;  /* 0x41a000000a00780b */ /* 0x000fe20003f04000 */
[----:B------:R-:W-:Y:S01]  /*1740*/  FADD.FTZ R22, |R18|, -RZ ;  /* 0x800000ff12167221 */ /* 0x000fe20000010200 */
[----:B------:R-:W-:-:S04]  /*1750*/  FSEL R7, R4, R19, P1 ;  /* 0x0000001304077208 */ /* 0x000fc80000800000 */
[----:B------:R-:W-:-:S13]  /*1760*/  FSETP.GE.AND P2, PT, R22, 0.60000002384185791016, PT ;  /* 0x3f19999a1600780b */ /* 0x000fda0003f46000 */
[----:B------:R-:W-:Y:S05]  /*1770*/  @!P2 BRA `(.L_x_17) ;  /* 0x000000000028a947 */ /* 0x000fea0003800000 */
[C---:B------:R-:W-:Y:S01]  /*1780*/  FMUL R0, R22.reuse, 2.8853900432586669922 ;  /* 0x4038aa3b16007820 */ /* 0x040fe20000400000 */
[----:B------:R-:W-:Y:S01]  /*1790*/  HFMA2.MMA R20, -RZ, RZ, 1.875, 0 ;  /* 0x3f800000ff147435 */ /* 0x000fe200000001ff */
[----:B------:R-:W-:-:S04]  /*17a0*/  FSETP.GE.AND P1, PT, R22, 9.010913848876953125, PT ;  /* 0x41102cb41600780b */ /* 0x000fc80003f26000 */
[----:B------:R-:W0:Y:S02]  /*17b0*/  MUFU.EX2 R0, R0 ;  /* 0x0000000000007308 */ /* 0x000e240000000800 */
[----:B0-----:R-:W-:-:S06]  /*17c0*/  FADD R11, R0, 1 ;  /* 0x3f800000000b7421 */ /* 0x001fcc0000000000 */
[----:B------:R-:W0:Y:S02]  /*17d0*/  MUFU.RCP R11, R11 ;  /* 0x0000000b000b7308 */ /* 0x000e240000001000 */
[----:B0-----:R-:W-:-:S05]  /*17e0*/  FFMA.FTZ R17, R11, -2, R20 ;  /* 0xc00000000b117823 */ /* 0x001fca0000010014 */
[----:B------:R-:W-:-:S04]  /*17f0*/  FSEL R17, R17, 1, !P1 ;  /* 0x3f80000011117808 */ /* 0x000fc80004800000 */
[----:B------:R-:W-:Y:S01]  /*1800*/  LOP3.LUT R18, R17, 0x80000000, R18, 0xf8, !PT ;  /* 0x8000000011127812 */ /* 0x000fe200078ef812 */
[----:B------:R-:W-:Y:S06]  /*1810*/  BRA `(.L_x_18) ;  /* 0x00000000001c7947 */ /* 0x000fec0003800000 */
.L_x_17:
[----:B------:R-:W-:Y:S01]  /*1820*/  MOV R0, 0x3c80f082 ;  /* 0x3c80f08200007802 */ /* 0x000fe20000000f00 */
[----:B------:R-:W-:-:S04]  /*1830*/  FMUL R11, R18, R18 ;  /* 0x00000012120b7220 */ /* 0x000fc80000400000 */
[----:B------:R-:W-:-:S04]  /*1840*/  FFMA.FTZ R0, R11, R0, -0.052303962409496307373 ;  /* 0xbd563cae0b007423 */ /* 0x000fc80000010000 */
[----:B------:R-:W-:-:S04]  /*1850*/  FFMA.FTZ R0, R11, R0, 0.1331529766321182251 ;  /* 0x3e0859410b007423 */ /* 0x000fc80000010000 */
[----:B------:R-:W-:-:S04]  /*1860*/  FFMA.FTZ R0, R11, R0, -0.33332768082618713379 ;  /* 0xbeaaa9ed0b007423 */ /* 0x000fc80000010000 */
[----:B------:R-:W-:-:S04]  /*1870*/  FFMA.FTZ R11, R11, R0, RZ ;  /* 0x000000000b0b7223 */ /* 0x000fc800000100ff */
[----:B------:R-:W-:-:S07]  /*1880*/  FFMA.FTZ R18, R18, R11, R18 ;  /* 0x0000000b12127223 */ /* 0x000fce0000010012 */
.L_x_18:
[----:B------:R-:W-:Y:S05]  /*1890*/  BSYNC B0 ;  /* 0x0000000000007941 */ /* 0x000fea0003800000 */
.L_x_16:
[----:B------:R-:W-:Y:S01]  /*18a0*/  FADD.FTZ R22, |R7|, -RZ ;  /* 0x800000ff07167221 */ /* 0x000fe20000010200 */
[----:B------:R-:W-:Y:S01]  /*18b0*/  BSSY B0, `(.L_x_19) ;  /* 0x0000016000007945 */ /* 0x000fe20003800000 */
[----:B------:R-:W-:Y:S02]  /*18c0*/  FSETP.GT.AND P1, PT, R5, 20, PT ;  /* 0x41a000000500780b */ /* 0x000fe40003f24000 */
[----:B------:R-:W-:Y:S02]  /*18d0*/  FSEL R11, R10, R25, P0 ;  /* 0x000000190a0b7208 */ /* 0x000fe40000000000 */
        /* <DEDUP_REMOVED lines=12> */
.L_x_20:
[----:B------:R-:W-:Y:S01]  /*19a0*/  MOV R0, 0x3c80f082 ;  /* 0x3c80f08200007802 */ /* 0x000fe20000000f00 */
[----:B------:R-:W-:-:S04]  /*19b0*/  FMUL R17, R7, R7 ;  /* 0x0000000707117220 */ /* 0x000fc80000400000 */
[----:B------:R-:W-:-:S04]  /*19c0*/  FFMA.FTZ R0, R17, R0, -0.052303962409496307373 ;  /* 0xbd563cae11007423 */ /* 0x000fc80000010000 */
[----:B------:R-:W-:-:S04]  /*19d0*/  FFMA.FTZ R0, R17, R0, 0.1331529766321182251 ;  /* 0x3e08594111007423 */ /* 0x000fc80000010000 */
[----:B------:R-:W-:-:S04]  /*19e0*/  FFMA.FTZ R0, R17, R0, -0.33332768082618713379 ;  /* 0xbeaaa9ed11007423 */ /* 0x000fc80000010000 */
[----:B------:R-:W-:-:S04]  /*19f0*/  FFMA.FTZ R0, R17, R0, RZ ;  /* 0x0000000011007223 */ /* 0x000fc800000100ff */
[----:B------:R-:W-:-:S07]  /*1a00*/  FFMA.FTZ R7, R7, R0, R7 ;  /* 0x0000000007077223 */ /* 0x000fce0000010007 */
.L_x_21:
[----:B------:R-:W-:Y:S05]  /*1a10*/  BSYNC B0 ;  /* 0x0000000000007941 */ /* 0x000fea0003800000 */
.L_x_19:
        /* <DEDUP_REMOVED lines=16> */
.L_x_23:
[----:B------:R-:W-:Y:S01]  /*1b20*/  MOV R0, 0x3c80f082 ;  /* 0x3c80f08200007802 */ /* 0x000fe20000000f00 */
[----:B------:R-:W-:-:S04]  /*1b30*/  FMUL R17, R11, R11 ;  /* 0x0000000b0b117220 */ /* 0x000fc80000400000 */
[----:B------:R-:W-:-:S04]  /*1b40*/  FFMA.FTZ R0, R17, R0, -0.052303962409496307373 ;  /* 0xbd563cae11007423 */ /* 0x000fc80000010000 */
[----:B------:R-:W-:-:S04]  /*1b50*/  FFMA.FTZ R0, R17, R0, 0.1331529766321182251 ;  /* 0x3e08594111007423 */ /* 0x000fc80000010000 */
[----:B------:R-:W-:-:S04]  /*1b60*/  FFMA.FTZ R0, R17, R0, -0.33332768082618713379 ;  /* 0xbeaaa9ed11007423 */ /* 0x000fc80000010000 */
[----:B------:R-:W-:-:S04]  /*1b70*/  FFMA.FTZ R0, R17, R0, RZ ;  /* 0x0000000011007223 */ /* 0x000fc800000100ff */
[----:B------:R-:W-:-:S07]  /*1b80*/  FFMA.FTZ R11, R11, R0, R11 ;  /* 0x000000000b0b7223 */ /* 0x000fce000001000b */
.L_x_24:
[----:B------:R-:W-:Y:S05]  /*1b90*/  BSYNC B0 ;  /* 0x0000000000007941 */ /* 0x000fea0003800000 */
.L_x_22:
        /* <DEDUP_REMOVED lines=16> */
.L_x_26:
[----:B------:R-:W-:Y:S01]  /*1ca0*/  MOV R0, 0x3c80f082 ;  /* 0x3c80f08200007802 */ /* 0x000fe20000000f00 */
[----:B------:R-:W-:-:S04]  /*1cb0*/  FMUL R9, R16, R16 ;  /* 0x0000001010097220 */ /* 0x000fc80000400000 */
[----:B------:R-:W-:-:S04]  /*1cc0*/  FFMA.FTZ R0, R9, R0, -0.052303962409496307373 ;  /* 0xbd563cae09007423 */ /* 0x000fc80000010000 */
[----:B------:R-:W-:-:S04]  /*1cd0*/  FFMA.FTZ R0, R9, R0, 0.1331529766321182251 ;  /* 0x3e08594109007423 */ /* 0x000fc80000010000 */
[----:B------:R-:W-:-:S04]  /*1ce0*/  FFMA.FTZ R0, R9, R0, -0.33332768082618713379 ;  /* 0xbeaaa9ed09007423 */ /* 0x000fc80000010000 */
[----:B------:R-:W-:-:S04]  /*1cf0*/  FFMA.FTZ R9, R9, R0, RZ ;  /* 0x0000000009097223 */ /* 0x000fc800000100ff */
[----:B------:R-:W-:-:S07]  /*1d00*/  FFMA.FTZ R16, R16, R9, R16 ;  /* 0x0000000910107223 */ /* 0x000fce0000010010 */
.L_x_27:
[----:B------:R-:W-:Y:S05]  /*1d10*/  BSYNC B0 ;  /* 0x0000000000007941 */ /* 0x000fea0003800000 */
.L_x_25:
        /* <DEDUP_REMOVED lines=16> */
.L_x_29:
[----:B------:R-:W-:Y:S01]  /*1e20*/  MOV R0, 0x3c80f082 ;  /* 0x3c80f08200007802 */ /* 0x000fe20000000f00 */
[----:B------:R-:W-:-:S04]  /*1e30*/  FMUL R9, R17, R17 ;  /* 0x0000001111097220 */ /* 0x000fc80000400000 */
[----:B------:R-:W-:-:S04]  /*1e40*/  FFMA.FTZ R0, R9, R0, -0.052303962409496307373 ;  /* 0xbd563cae09007423 */ /* 0x000fc80000010000 */
[----:B------:R-:W-:-:S04]  /*1e50*/  FFMA.FTZ R0, R9, R0, 0.1331529766321182251 ;  /* 0x3e08594109007423 */ /* 0x000fc80000010000 */
[----:B------:R-:W-:-:S04]  /*1e60*/  FFMA.FTZ R0, R9, R0, -0.33332768082618713379 ;  /* 0xbeaaa9ed09007423 */ /* 0x000fc80000010000 */
[----:B------:R-:W-:-:S04]  /*1e70*/  FFMA.FTZ R0, R9, R0, RZ ;  /* 0x0000000009007223 */ /* 0x000fc800000100ff */
[----:B------:R-:W-:-:S07]  /*1e80*/  FFMA.FTZ R17, R17, R0, R17 ;  /* 0x0000000011117223 */ /* 0x000fce0000010011 */
.L_x_30:
[----:B------:R-:W-:Y:S05]  /*1e90*/  BSYNC B0 ;  /* 0x0000000000007941 */ /* 0x000fea0003800000 */
.L_x_28:
        /* <DEDUP_REMOVED lines=16> */
.L_x_32:
[----:B------:R-:W-:Y:S01]  /*1fa0*/  MOV R0, 0x3c80f082 ;  /* 0x3c80f08200007802 */ /* 0x000fe20000000f00 */
[----:B------:R-:W-:-:S04]  /*1fb0*/  FMUL R9, R8, R8 ;  /* 0x0000000808097220 */ /* 0x000fc80000400000 */
[----:B------:R-:W-:-:S04]  /*1fc0*/  FFMA.FTZ R0, R9, R0, -0.052303962409496307373 ;  /* 0xbd563cae09007423 */ /* 0x000fc80000010000 */
[----:B------:R-:W-:-:S04]  /*1fd0*/  FFMA.FTZ R0, R9, R0, 0.1331529766321182251 ;  /* 0x3e08594109007423 */ /* 0x000fc80000010000 */
[----:B------:R-:W-:-:S04]  /*1fe0*/  FFMA.FTZ R0, R9, R0, -0.33332768082618713379 ;  /* 0xbeaaa9ed09007423 */ /* 0x000fc80000010000 */
[----:B------:R-:W-:-:S04]  /*1ff0*/  FFMA.FTZ R9, R9, R0, RZ ;  /* 0x0000000009097223 */ /* 0x000fc800000100ff */
[----:B------:R-:W-:-:S07]  /*2000*/  FFMA.FTZ R20, R8, R9, R8 ;  /* 0x0000000908147223 */ /* 0x000fce0000010008 */
.L_x_33:
[----:B------:R-:W-:Y:S05]  /*2010*/  BSYNC B0 ;  /* 0x0000000000007941 */ /* 0x000fea0003800000 */
.L_x_31:
[----:B------:R-:W-:Y:S01]  /*2020*/  FADD.FTZ R19, |R21|, -RZ ;  /* 0x800000ff15137221 */ /* 0x000fe20000010200 */
[----:B------:R-:W-:Y:S01]  /*2030*/  BSSY B0, `(.L_x_34) ;  /* 0x0000015000007945 */ /* 0x000fe20003800000 */
[----:B------:R-:W-:-:S03]  /*2040*/  FSEL R6, R15, R6, P1 ;  /* 0x000000060f067208 */ /* 0x000fc60000800000 */
        /* <DEDUP_REMOVED lines=12> */
.L_x_35:
[----:B------:R-:W-:Y:S01]  /*2110*/  MOV R0, 0x3c80f082 ;  /* 0x3c80f08200007802 */ /* 0x000fe20000000f00 */
[----:B------:R-:W-:-:S04]  /*2120*/  FMUL R9, R21, R21 ;  /* 0x0000001515097220 */ /* 0x000fc80000400000 */
[----:B------:R-:W-:-:S04]  /*2130*/  FFMA.FTZ R0, R9, R0, -0.052303962409496307373 ;  /* 0xbd563cae09007423 */ /* 0x000fc80000010000 */
[----:B------:R-:W-:-:S04]  /*2140*/  FFMA.FTZ R0, R9, R0, 0.1331529766321182251 ;  /* 0x3e08594109007423 */ /* 0x000fc80000010000 */
[----:B------:R-:W-:-:S04]  /*2150*/  FFMA.FTZ R0, R9, R0, -0.33332768082618713379 ;  /* 0xbeaaa9ed09007423 */ /* 0x000fc80000010000 */
[----:B------:R-:W-:-:S04]  /*2160*/  FFMA.FTZ R0, R9, R0, RZ ;  /* 0x0000000009007223 */ /* 0x000fc800000100ff */
[----:B------:R-:W-:-:S07]  /*2170*/  FFMA.FTZ R21, R21, R0, R21 ;  /* 0x0000000015157223 */ /* 0x000fce0000010015 */
.L_x_36:
[----:B------:R-:W-:Y:S05]  /*2180*/  BSYNC B0 ;  /* 0x0000000000007941 */ /* 0x000fea0003800000 */
.L_x_34:
[----:B------:R-:W-:Y:S01]  /*2190*/  FADD.FTZ R22, |R6|, -RZ ;  /* 0x800000ff06167221 */ /* 0x000fe20000010200 */
[----:B------:R-:W-:Y:S01]  /*21a0*/  BSSY B0, `(.L_x_37) ;  /* 0x0000015000007945 */ /* 0x000fe20003800000 */
[----:B------:R-:W-:-:S03]  /*21b0*/  SHF.R.S32.HI R19, RZ, 0x1f, R2 ;  /* 0x0000001fff137819 */ /* 0x000fc60000011402 */
        /* <DEDUP_REMOVED lines=12> */
.L_x_38:
[----:B------:R-:W-:Y:S01]  /*2280*/  MOV R0, 0x3c80f082 ;  /* 0x3c80f08200007802 */ /* 0x000fe20000000f00 */
[----:B------:R-:W-:-:S04]  /*2290*/  FMUL R9, R6, R6 ;  /* 0x0000000606097220 */ /* 0x000fc80000400000 */
[----:B------:R-:W-:-:S04]  /*22a0*/  FFMA.FTZ R0, R9, R0, -0.052303962409496307373 ;  /* 0xbd563cae09007423 */ /* 0x000fc80000010000 */
[----:B------:R-:W-:-:S04]  /*22b0*/  FFMA.FTZ R0, R9, R0, 0.1331529766321182251 ;  /* 0x3e08594109007423 */ /* 0x000fc80000010000 */
[----:B------:R-:W-:-:S04]  /*22c0*/  FFMA.FTZ R0, R9, R0, -0.33332768082618713379 ;  /* 0xbeaaa9ed09007423 */ /* 0x000fc80000010000 */
[----:B------:R-:W-:-:S04]  /*22d0*/  FFMA.FTZ R9, R9, R0, RZ ;  /* 0x0000000009097223 */ /* 0x000fc800000100ff */
[----:B------:R-:W-:-:S07]  /*22e0*/  FFMA.FTZ R0, R6, R9, R6 ;  /* 0x0000000906007223 */ /* 0x000fce0000010006 */
.L_x_39:
[----:B------:R-:W-:Y:S05]  /*22f0*/  BSYNC B0 ;  /* 0x0000000000007941 */ /* 0x000fea0003800000 */
.L_x_37:
[----:B------:R-:W-:Y:S01]  /*2300*/  ULDC.64 UR6, c[0x0][0x210] ;  /* 0x0000840000067ab9 */ /* 0x000fe20000000a00 */
[----:B------:R-:W-:Y:S01]  /*2310*/  FMUL R9, R4, R7 ;  /* 0x0000000704097220 */ /* 0x000fe20000400000 */
[----:B------:R-:W-:Y:S01]  /*2320*/  LEA R6, P0, R2, UR6, 0x2 ;  /* 0x0000000602067c11 */ /* 0x000fe2000f8010ff */
[----:B------:R-:W-:Y:S01]  /*2330*/  FMUL R10, R10, R11 ;  /* 0x0000000b0a0a7220 */ /* 0x000fe20000400000 */
[----:B------:R-:W-:Y:S01]  /*2340*/  FMUL R8, R3, R18 ;  /* 0x0000001203087220 */ /* 0x000fe20000400000 */
[----:B------:R-:W-:Y:S01]  /*2350*/  FMUL R11, R5, R16 ;  /* 0x00000010050b7220 */ /* 0x000fe20000400000 */
[----:B------:R-:W-:Y:S01]  /*2360*/  LEA.HI.X R7, R2, UR7, R19, 0x2, P0 ;  /* 0x0000000702077c11 */ /* 0x000fe200080f1413 */
[----:B------:R-:W-:Y:S01]  /*2370*/  FMUL R12, R12, R17 ;  /* 0x000000110c0c7220 */ /* 0x000fe20000400000 */
[----:B------:R-:W-:Y:S01]  /*2380*/  FMUL R13, R13, R20 ;  /* 0x000000140d0d7220 */ /* 0x000fe20000400000 */
[----:B------:R-:W-:Y:S01]  /*2390*/  FMUL R14, R14, R21 ;  /* 0x000000150e0e7220 */ /* 0x000fe20000400000 */
[----:B------:R-:W-:Y:S01]  /*23a0*/  FMUL R15, R15, R0 ;  /* 0x000000000f0f7220 */ /* 0x000fe20000400000 */
[----:B------:R-:W-:Y:S04]  /*23b0*/  STG.E.128 desc[UR4][R6.64], R8 ;  /* 0x0000000806007986 */ /* 0x000fe8000c101d04 */
[----:B------:R-:W-:Y:S01]  /*23c0*/  STG.E.128 desc[UR4][R6.64+0x800], R12 ;  /* 0x0008000c06007986 */ /* 0x000fe2000c101d04 */
[----:B------:R-:W-:Y:S05]  /*23d0*/  EXIT ;  /* 0x000000000000794d */ /* 0x000fea0003800000 */
.L_x_40:
[----:B------:R-:W-:-:S00]  /*23e0*/  BRA `(.L_x_40) ;  /* 0xfffffffc00fc7947 */ /* 0x000fc0000383ffff */
[----:B------:R-:W-:-:S00]  /*23f0*/  NOP ;  /* 0x0000000000007918 */ /* 0x000fc00000000000 */
        /* <DEDUP_REMOVED lines=8> */
.L_x_41:


//--------------------- .nv.global.init           --------------------------
	.section	.nv.global.init,"aw",@progbits
.nv.global.init:
	.type		_$_str,@object
	.size		_$_str,(_$_str_$_2 - _$_str)
_$_str:
        /*0000*/ 	.byte	0x5f, 0x5f, 0x43, 0x55, 0x44, 0x41, 0x5f, 0x46, 0x54, 0x5a, 0x00
	.type		_$_str_$_2,@object
	.size		_$_str_$_2,(.L_1 - _$_str_$_2)
_$_str_$_2:
        /*000b*/ 	.byte	0x5f, 0x5f, 0x43, 0x55, 0x44, 0x41, 0x5f, 0x50, 0x52, 0x45, 0x43, 0x5f, 0x53, 0x51, 0x52, 0x54
        /*001b*/ 	.byte	0x00
.L_1:


//--------------------- .nv.constant0.triton_poi_fused__native_batch_norm_legit_no_training_mul_softplus_tanh_4 --------------------------
	.section	.nv.constant0.triton_poi_fused__native_batch_norm_legit_no_training_mul_softplus_tanh_4,"a",@progbits
	.sectionflags	@""
	.align	4
.nv.constant0.triton_poi_fused__native_batch_norm_legit_no_training_mul_softplus_tanh_4:
	.zero		580
